//
// Generated by NVIDIA NVVM Compiler
//
// Compiler Build ID: CL-36424714
// Cuda compilation tools, release 13.0, V13.0.88
// Based on NVVM 20.0.0
//

.version 9.0
.target sm_100
.address_size 64

	// .globl	mega_fused_vasil_fluxnet
.const .align 4 .b8 c_tmax[20] = {0, 0, 96, 65, 0, 0, 140, 65, 0, 0, 168, 65, 0, 0, 196, 65, 0, 0, 224, 65};
.const .align 4 .b8 c_thalf[60] = {0, 0, 200, 65, 184, 30, 225, 65, 236, 81, 250, 65, 82, 184, 9, 66, 174, 71, 22, 66, 10, 215, 34, 66, 164, 112, 47, 66, 0, 0, 60, 66, 92, 143, 72, 66, 246, 40, 85, 66, 82, 184, 97, 66, 174, 71, 110, 66, 10, 215, 122, 66, 82, 184, 131, 66, 0, 0, 138, 66};
.const .align 4 .b8 c_baseline_ic50[44] = {154, 153, 89, 63, 41, 92, 143, 63, 123, 20, 110, 63, 102, 102, 134, 63, 72, 225, 122, 63, 72, 225, 154, 63, 10, 215, 99, 63, 113, 61, 138, 63, 51, 51, 115, 63, 10, 215, 131, 63, 0, 0, 128, 63};
.const .align 4 .b8 c_baseline_power[44] = {0, 0, 128, 63, 0, 0, 128, 63, 0, 0, 128, 63, 0, 0, 128, 63, 0, 0, 128, 63, 0, 0, 128, 63, 0, 0, 128, 63, 0, 0, 128, 63, 0, 0, 128, 63, 0, 0, 128, 63, 0, 0, 128, 63};
// _ZZ24mega_fused_vasil_fluxnetE9smem_ic50 has been demoted
// _ZZ24mega_fused_vasil_fluxnetE10smem_power has been demoted
// _ZZ24mega_fused_vasil_fluxnetE13smem_escape_y has been demoted
// _ZZ24mega_fused_vasil_fluxnetE15smem_immunity_y has been demoted
// _ZZ24mega_fused_vasil_fluxnetE11smem_sum_sx has been demoted
// _ZZ24mega_fused_vasil_fluxnetE8smem_min has been demoted
// _ZZ24mega_fused_vasil_fluxnetE8smem_max has been demoted

.visible .entry mega_fused_vasil_fluxnet(
	.param .u64 .ptr .align 1 mega_fused_vasil_fluxnet_param_0,
	.param .u64 .ptr .align 1 mega_fused_vasil_fluxnet_param_1,
	.param .u64 .ptr .align 1 mega_fused_vasil_fluxnet_param_2,
	.param .u64 .ptr .align 1 mega_fused_vasil_fluxnet_param_3,
	.param .u64 .ptr .align 1 mega_fused_vasil_fluxnet_param_4,
	.param .u64 .ptr .align 1 mega_fused_vasil_fluxnet_param_5,
	.param .u64 .ptr .align 1 mega_fused_vasil_fluxnet_param_6,
	.param .f32 mega_fused_vasil_fluxnet_param_7,
	.param .f32 mega_fused_vasil_fluxnet_param_8,
	.param .u64 .ptr .align 1 mega_fused_vasil_fluxnet_param_9,
	.param .u64 .ptr .align 1 mega_fused_vasil_fluxnet_param_10,
	.param .f64 mega_fused_vasil_fluxnet_param_11,
	.param .u32 mega_fused_vasil_fluxnet_param_12,
	.param .u32 mega_fused_vasil_fluxnet_param_13,
	.param .u32 mega_fused_vasil_fluxnet_param_14,
	.param .u32 mega_fused_vasil_fluxnet_param_15
)
{
	.reg .pred 	%p<282>;
	.reg .b16 	%rs<8>;
	.reg .b32 	%r<201>;
	.reg .b32 	%f<1761>;
	.reg .b64 	%rd<102>;
	.reg .b64 	%fd<202>;
	// demoted variable
	.shared .align 4 .b8 _ZZ24mega_fused_vasil_fluxnetE9smem_ic50[44];
	// demoted variable
	.shared .align 4 .b8 _ZZ24mega_fused_vasil_fluxnetE10smem_power[44];
	// demoted variable
	.shared .align 4 .b8 _ZZ24mega_fused_vasil_fluxnetE13smem_escape_y[44];
	// demoted variable
	.shared .align 8 .b8 _ZZ24mega_fused_vasil_fluxnetE15smem_immunity_y[600];
	// demoted variable
	.shared .align 8 .f64 _ZZ24mega_fused_vasil_fluxnetE11smem_sum_sx;
	// demoted variable
	.shared .align 8 .b8 _ZZ24mega_fused_vasil_fluxnetE8smem_min[2048];
	// demoted variable
	.shared .align 8 .b8 _ZZ24mega_fused_vasil_fluxnetE8smem_max[2048];
	ld.param.u64 	%rd13, [mega_fused_vasil_fluxnet_param_0];
	ld.param.u64 	%rd14, [mega_fused_vasil_fluxnet_param_1];
	ld.param.u64 	%rd15, [mega_fused_vasil_fluxnet_param_2];
	ld.param.u64 	%rd7, [mega_fused_vasil_fluxnet_param_3];
	ld.param.u64 	%rd8, [mega_fused_vasil_fluxnet_param_4];
	ld.param.u64 	%rd9, [mega_fused_vasil_fluxnet_param_5];
	ld.param.u64 	%rd10, [mega_fused_vasil_fluxnet_param_6];
	ld.param.u32 	%r50, [mega_fused_vasil_fluxnet_param_12];
	ld.param.u32 	%r51, [mega_fused_vasil_fluxnet_param_13];
	ld.param.u32 	%r52, [mega_fused_vasil_fluxnet_param_14];
	ld.param.u32 	%r53, [mega_fused_vasil_fluxnet_param_15];
	cvta.to.global.u64 	%rd1, %rd15;
	cvta.to.global.u64 	%rd2, %rd13;
	cvta.to.global.u64 	%rd3, %rd10;
	cvta.to.global.u64 	%rd4, %rd9;
	cvta.to.global.u64 	%rd5, %rd14;
	mov.u32 	%r1, %ctaid.x;
	mov.u32 	%r2, %ctaid.y;
	setp.ge.s32 	%p2, %r1, %r50;
	setp.ge.s32 	%p3, %r2, %r51;
	or.pred  	%p4, %p2, %p3;
	@%p4 bra 	$L__BB0_359;
	add.s32 	%r3, %r53, %r2;
	setp.ge.s32 	%p5, %r3, %r52;
	setp.lt.s32 	%p6, %r3, 1;
	or.pred  	%p7, %p5, %p6;
	@%p7 bra 	$L__BB0_359;
	mad.lo.s32 	%r54, %r51, %r1, %r2;
	cvt.u64.u32 	%rd16, %r54;
	cvta.to.global.u64 	%rd17, %rd7;
	add.s64 	%rd18, %rd17, %rd16;
	ld.global.nc.u8 	%rs3, [%rd18];
	cvt.s32.s8 	%r4, %rs3;
	setp.eq.s32 	%p8, %r4, 0;
	cvta.to.global.u64 	%rd19, %rd8;
	mul.wide.u32 	%rd20, %r54, 4;
	add.s64 	%rd6, %rd19, %rd20;
	@%p8 bra 	$L__BB0_359;
	ld.global.nc.f32 	%f547, [%rd6];
	abs.f32 	%f548, %f547;
	setp.lt.f32 	%p9, %f548, 0f3D4CCCCD;
	@%p9 bra 	$L__BB0_359;
	mad.lo.s32 	%r55, %r52, %r1, %r3;
	mul.wide.s32 	%rd21, %r55, 4;
	add.s64 	%rd22, %rd5, %rd21;
	ld.global.nc.f32 	%f549, [%rd22];
	setp.lt.f32 	%p10, %f549, 0f3CF5C28F;
	@%p10 bra 	$L__BB0_359;
	mov.u32 	%r5, %tid.x;
	setp.gt.u32 	%p11, %r5, 10;
	@%p11 bra 	$L__BB0_13;
	ld.param.u64 	%rd95, [mega_fused_vasil_fluxnet_param_5];
	setp.eq.s64 	%p12, %rd95, 0;
	@%p12 bra 	$L__BB0_8;
	mul.wide.u32 	%rd23, %r5, 4;
	add.s64 	%rd24, %rd4, %rd23;
	ld.global.nc.f32 	%f1679, [%rd24];
	bra.uni 	$L__BB0_9;
$L__BB0_8:
	mul.wide.u32 	%rd25, %r5, 4;
	mov.u64 	%rd26, c_baseline_ic50;
	add.s64 	%rd27, %rd26, %rd25;
	ld.const.f32 	%f1679, [%rd27];
$L__BB0_9:
	ld.param.u64 	%rd97, [mega_fused_vasil_fluxnet_param_6];
	shl.b32 	%r56, %r5, 2;
	mov.u32 	%r57, _ZZ24mega_fused_vasil_fluxnetE9smem_ic50;
	add.s32 	%r58, %r57, %r56;
	st.shared.f32 	[%r58], %f1679;
	setp.eq.s64 	%p13, %rd97, 0;
	@%p13 bra 	$L__BB0_11;
	mul.wide.u32 	%rd28, %r5, 4;
	add.s64 	%rd29, %rd3, %rd28;
	ld.global.nc.f32 	%f1680, [%rd29];
	bra.uni 	$L__BB0_12;
$L__BB0_11:
	mul.wide.u32 	%rd30, %r5, 4;
	mov.u64 	%rd31, c_baseline_power;
	add.s64 	%rd32, %rd31, %rd30;
	ld.const.f32 	%f1680, [%rd32];
$L__BB0_12:
	mov.u32 	%r60, _ZZ24mega_fused_vasil_fluxnetE10smem_power;
	add.s32 	%r61, %r60, %r56;
	st.shared.f32 	[%r61], %f1680;
	mad.lo.s32 	%r62, %r1, 11, %r5;
	mul.wide.u32 	%rd33, %r62, 4;
	add.s64 	%rd34, %rd2, %rd33;
	ld.global.nc.f32 	%f550, [%rd34];
	mov.u32 	%r63, _ZZ24mega_fused_vasil_fluxnetE13smem_escape_y;
	add.s32 	%r64, %r63, %r56;
	st.shared.f32 	[%r64], %f550;
$L__BB0_13:
	barrier.sync 	0;
	shr.u32 	%r184, %r5, 5;
	mov.u32 	%r65, %tid.y;
	mov.u32 	%r66, %tid.z;
	mov.u32 	%r67, %ntid.x;
	mov.u32 	%r68, %ntid.y;
	mad.lo.s32 	%r69, %r66, %r68, %r65;
	mad.lo.s32 	%r70, %r69, %r67, %r5;
	and.b32  	%r7, %r70, 31;
	setp.lt.u32 	%p14, %r7, %r3;
	setp.lt.s32 	%p15, %r7, %r52;
	and.pred  	%p1, %p14, %p15;
	min.s32 	%r8, %r3, %r52;
	not.pred 	%p16, %p1;
	mov.u64 	%rd42, c_tmax;
	mov.u64 	%rd45, c_thalf;
$L__BB0_14:
	mov.f64 	%fd172, 0d0000000000000000;
	@%p16 bra 	$L__BB0_51;
	cvt.u16.u32 	%rs4, %r184;
	and.b16  	%rs5, %rs4, 255;
	mul.lo.s16 	%rs6, %rs5, 137;
	shr.u16 	%rs1, %rs6, 11;
	mul.lo.s16 	%rs7, %rs1, 15;
	sub.s16 	%rs2, %rs4, %rs7;
	ld.shared.f32 	%f551, [_ZZ24mega_fused_vasil_fluxnetE13smem_escape_y];
	add.f32 	%f7, %f551, 0f3F800000;
	ld.shared.f32 	%f8, [_ZZ24mega_fused_vasil_fluxnetE9smem_ic50];
	ld.shared.f32 	%f9, [_ZZ24mega_fused_vasil_fluxnetE10smem_power];
	ld.shared.f32 	%f552, [_ZZ24mega_fused_vasil_fluxnetE13smem_escape_y+4];
	add.f32 	%f10, %f552, 0f3F800000;
	ld.shared.f32 	%f11, [_ZZ24mega_fused_vasil_fluxnetE9smem_ic50+4];
	ld.shared.f32 	%f12, [_ZZ24mega_fused_vasil_fluxnetE10smem_power+4];
	ld.shared.f32 	%f553, [_ZZ24mega_fused_vasil_fluxnetE13smem_escape_y+8];
	add.f32 	%f13, %f553, 0f3F800000;
	ld.shared.f32 	%f14, [_ZZ24mega_fused_vasil_fluxnetE9smem_ic50+8];
	ld.shared.f32 	%f15, [_ZZ24mega_fused_vasil_fluxnetE10smem_power+8];
	ld.shared.f32 	%f554, [_ZZ24mega_fused_vasil_fluxnetE13smem_escape_y+12];
	add.f32 	%f16, %f554, 0f3F800000;
	ld.shared.f32 	%f17, [_ZZ24mega_fused_vasil_fluxnetE9smem_ic50+12];
	ld.shared.f32 	%f18, [_ZZ24mega_fused_vasil_fluxnetE10smem_power+12];
	ld.shared.f32 	%f555, [_ZZ24mega_fused_vasil_fluxnetE13smem_escape_y+16];
	add.f32 	%f19, %f555, 0f3F800000;
	ld.shared.f32 	%f20, [_ZZ24mega_fused_vasil_fluxnetE9smem_ic50+16];
	ld.shared.f32 	%f21, [_ZZ24mega_fused_vasil_fluxnetE10smem_power+16];
	ld.shared.f32 	%f556, [_ZZ24mega_fused_vasil_fluxnetE13smem_escape_y+20];
	add.f32 	%f22, %f556, 0f3F800000;
	ld.shared.f32 	%f23, [_ZZ24mega_fused_vasil_fluxnetE9smem_ic50+20];
	ld.shared.f32 	%f24, [_ZZ24mega_fused_vasil_fluxnetE10smem_power+20];
	ld.shared.f32 	%f557, [_ZZ24mega_fused_vasil_fluxnetE13smem_escape_y+24];
	add.f32 	%f25, %f557, 0f3F800000;
	ld.shared.f32 	%f26, [_ZZ24mega_fused_vasil_fluxnetE9smem_ic50+24];
	ld.shared.f32 	%f27, [_ZZ24mega_fused_vasil_fluxnetE10smem_power+24];
	ld.shared.f32 	%f558, [_ZZ24mega_fused_vasil_fluxnetE13smem_escape_y+28];
	add.f32 	%f28, %f558, 0f3F800000;
	ld.shared.f32 	%f29, [_ZZ24mega_fused_vasil_fluxnetE9smem_ic50+28];
	ld.shared.f32 	%f30, [_ZZ24mega_fused_vasil_fluxnetE10smem_power+28];
	ld.shared.f32 	%f559, [_ZZ24mega_fused_vasil_fluxnetE13smem_escape_y+32];
	add.f32 	%f31, %f559, 0f3F800000;
	ld.shared.f32 	%f32, [_ZZ24mega_fused_vasil_fluxnetE9smem_ic50+32];
	ld.shared.f32 	%f33, [_ZZ24mega_fused_vasil_fluxnetE10smem_power+32];
	ld.shared.f32 	%f560, [_ZZ24mega_fused_vasil_fluxnetE13smem_escape_y+36];
	add.f32 	%f34, %f560, 0f3F800000;
	ld.shared.f32 	%f35, [_ZZ24mega_fused_vasil_fluxnetE9smem_ic50+36];
	ld.shared.f32 	%f36, [_ZZ24mega_fused_vasil_fluxnetE10smem_power+36];
	ld.shared.f32 	%f561, [_ZZ24mega_fused_vasil_fluxnetE13smem_escape_y+40];
	add.f32 	%f37, %f561, 0f3F800000;
	ld.shared.f32 	%f38, [_ZZ24mega_fused_vasil_fluxnetE9smem_ic50+40];
	mov.f64 	%fd172, 0d0000000000000000;
	ld.shared.f32 	%f39, [_ZZ24mega_fused_vasil_fluxnetE10smem_power+40];
	mov.u32 	%r185, %r7;
$L__BB0_16:
	sub.s32 	%r71, %r3, %r185;
	add.s32 	%r72, %r71, -1500;
	setp.lt.u32 	%p17, %r72, -1499;
	@%p17 bra 	$L__BB0_50;
	mul.wide.u32 	%rd35, %r185, 8;
	add.s64 	%rd36, %rd1, %rd35;
	ld.global.nc.f64 	%fd2, [%rd36];
	setp.lt.f64 	%p18, %fd2, 0d3FF0000000000000;
	@%p18 bra 	$L__BB0_50;
	mov.b32 	%r186, 0;
$L__BB0_19:
	mad.lo.s32 	%r74, %r186, %r52, %r185;
	mul.wide.s32 	%rd37, %r74, 4;
	add.s64 	%rd38, %rd5, %rd37;
	ld.global.nc.f32 	%f40, [%rd38];
	setp.lt.f32 	%p19, %f40, 0f3A83126F;
	@%p19 bra 	$L__BB0_49;
	mul.lo.s32 	%r75, %r186, 11;
	mul.wide.u32 	%rd39, %r75, 4;
	add.s64 	%rd40, %rd2, %rd39;
	ld.global.nc.f32 	%f41, [%rd40];
	ld.global.nc.f32 	%f42, [%rd40+4];
	ld.global.nc.f32 	%f43, [%rd40+8];
	ld.global.nc.f32 	%f44, [%rd40+12];
	ld.global.nc.f32 	%f45, [%rd40+16];
	ld.global.nc.f32 	%f46, [%rd40+20];
	ld.global.nc.f32 	%f47, [%rd40+24];
	ld.global.nc.f32 	%f48, [%rd40+28];
	ld.global.nc.f32 	%f49, [%rd40+32];
	ld.global.nc.f32 	%f50, [%rd40+36];
	ld.global.nc.f32 	%f51, [%rd40+40];
	cvt.u32.u16 	%r76, %rs1;
	mul.wide.u32 	%rd41, %r76, 4;
	add.s64 	%rd43, %rd42, %rd41;
	ld.const.f32 	%f52, [%rd43];
	cvt.u32.u16 	%r77, %rs2;
	and.b32  	%r78, %r77, 255;
	mul.wide.u32 	%rd44, %r78, 4;
	add.s64 	%rd46, %rd45, %rd44;
	ld.const.f32 	%f562, [%rd46];
	mov.f32 	%f563, 0f3F317218;
	div.rn.f32 	%f53, %f563, %f562;
	mul.f32 	%f54, %f52, %f53;
	setp.leu.f32 	%p20, %f54, 0f3F340174;
	@%p20 bra 	$L__BB0_22;
	add.f32 	%f564, %f54, 0fBF317218;
	div.rn.f32 	%f565, %f54, %f564;
	lg2.approx.f32 	%f566, %f565;
	mul.f32 	%f1681, %f566, 0f3F317218;
	bra.uni 	$L__BB0_23;
$L__BB0_22:
	add.f32 	%f1681, %f53, %f53;
$L__BB0_23:
	neg.f32 	%f58, %f53;
	mul.f32 	%f567, %f52, %f58;
	mul.f32 	%f568, %f567, 0f3FB8AA3B;
	ex2.approx.f32 	%f569, %f568;
	neg.f32 	%f59, %f1681;
	mul.f32 	%f570, %f52, %f59;
	mul.f32 	%f571, %f570, 0f3FB8AA3B;
	ex2.approx.f32 	%f572, %f571;
	sub.f32 	%f60, %f569, %f572;
	abs.f32 	%f573, %f60;
	setp.lt.f32 	%p21, %f573, 0f2EDBE6FF;
	@%p21 bra 	$L__BB0_49;
	sub.s32 	%r79, %r3, %r185;
	cvt.rn.f32.u32 	%f574, %r79;
	mul.f32 	%f575, %f574, %f58;
	mul.f32 	%f576, %f575, 0f3FB8AA3B;
	ex2.approx.f32 	%f577, %f576;
	mul.f32 	%f578, %f574, %f59;
	mul.f32 	%f579, %f578, 0f3FB8AA3B;
	ex2.approx.f32 	%f580, %f579;
	sub.f32 	%f581, %f577, %f580;
	div.rn.f32 	%f582, %f581, %f60;
	max.f32 	%f61, %f582, 0f00000000;
	setp.lt.f32 	%p22, %f61, 0f322BCC77;
	@%p22 bra 	$L__BB0_49;
	setp.leu.f32 	%p23, %f41, 0f3C23D70A;
	mov.f32 	%f1682, %f7;
	@%p23 bra 	$L__BB0_27;
	add.f32 	%f583, %f41, 0f3F800000;
	div.rn.f32 	%f1682, %f7, %f583;
$L__BB0_27:
	min.f32 	%f584, %f1682, 0f42C80000;
	max.f32 	%f585, %f584, 0f3DCCCCCD;
	fma.rn.f32 	%f586, %f8, %f585, %f61;
	setp.gt.f32 	%p24, %f586, 0f2EDBE6FF;
	div.rn.f32 	%f587, %f61, %f586;
	mov.f32 	%f588, 0f3F800000;
	sub.f32 	%f589, %f588, %f587;
	max.f32 	%f590, %f589, 0f2EDBE6FF;
	selp.f32 	%f591, %f590, 0f3F800000, %p24;
	lg2.approx.f32 	%f592, %f591;
	mul.f32 	%f593, %f592, 0f3F317218;
	fma.rn.f32 	%f64, %f9, %f593, 0f00000000;
	setp.leu.f32 	%p25, %f42, 0f3C23D70A;
	mov.f32 	%f1683, %f10;
	@%p25 bra 	$L__BB0_29;
	add.f32 	%f594, %f42, 0f3F800000;
	div.rn.f32 	%f1683, %f10, %f594;
$L__BB0_29:
	min.f32 	%f595, %f1683, 0f42C80000;
	max.f32 	%f596, %f595, 0f3DCCCCCD;
	fma.rn.f32 	%f597, %f11, %f596, %f61;
	setp.gt.f32 	%p26, %f597, 0f2EDBE6FF;
	div.rn.f32 	%f598, %f61, %f597;
	mov.f32 	%f599, 0f3F800000;
	sub.f32 	%f600, %f599, %f598;
	max.f32 	%f601, %f600, 0f2EDBE6FF;
	selp.f32 	%f602, %f601, 0f3F800000, %p26;
	lg2.approx.f32 	%f603, %f602;
	mul.f32 	%f604, %f603, 0f3F317218;
	fma.rn.f32 	%f67, %f12, %f604, %f64;
	setp.leu.f32 	%p27, %f43, 0f3C23D70A;
	mov.f32 	%f1684, %f13;
	@%p27 bra 	$L__BB0_31;
	add.f32 	%f605, %f43, 0f3F800000;
	div.rn.f32 	%f1684, %f13, %f605;
$L__BB0_31:
	min.f32 	%f606, %f1684, 0f42C80000;
	max.f32 	%f607, %f606, 0f3DCCCCCD;
	fma.rn.f32 	%f608, %f14, %f607, %f61;
	setp.gt.f32 	%p28, %f608, 0f2EDBE6FF;
	div.rn.f32 	%f609, %f61, %f608;
	mov.f32 	%f610, 0f3F800000;
	sub.f32 	%f611, %f610, %f609;
	max.f32 	%f612, %f611, 0f2EDBE6FF;
	selp.f32 	%f613, %f612, 0f3F800000, %p28;
	lg2.approx.f32 	%f614, %f613;
	mul.f32 	%f615, %f614, 0f3F317218;
	fma.rn.f32 	%f70, %f15, %f615, %f67;
	setp.leu.f32 	%p29, %f44, 0f3C23D70A;
	mov.f32 	%f1685, %f16;
	@%p29 bra 	$L__BB0_33;
	add.f32 	%f616, %f44, 0f3F800000;
	div.rn.f32 	%f1685, %f16, %f616;
$L__BB0_33:
	min.f32 	%f617, %f1685, 0f42C80000;
	max.f32 	%f618, %f617, 0f3DCCCCCD;
	fma.rn.f32 	%f619, %f17, %f618, %f61;
	setp.gt.f32 	%p30, %f619, 0f2EDBE6FF;
	div.rn.f32 	%f620, %f61, %f619;
	mov.f32 	%f621, 0f3F800000;
	sub.f32 	%f622, %f621, %f620;
	max.f32 	%f623, %f622, 0f2EDBE6FF;
	selp.f32 	%f624, %f623, 0f3F800000, %p30;
	lg2.approx.f32 	%f625, %f624;
	mul.f32 	%f626, %f625, 0f3F317218;
	fma.rn.f32 	%f73, %f18, %f626, %f70;
	setp.leu.f32 	%p31, %f45, 0f3C23D70A;
	mov.f32 	%f1686, %f19;
	@%p31 bra 	$L__BB0_35;
	add.f32 	%f627, %f45, 0f3F800000;
	div.rn.f32 	%f1686, %f19, %f627;
$L__BB0_35:
	min.f32 	%f628, %f1686, 0f42C80000;
	max.f32 	%f629, %f628, 0f3DCCCCCD;
	fma.rn.f32 	%f630, %f20, %f629, %f61;
	setp.gt.f32 	%p32, %f630, 0f2EDBE6FF;
	div.rn.f32 	%f631, %f61, %f630;
	mov.f32 	%f632, 0f3F800000;
	sub.f32 	%f633, %f632, %f631;
	max.f32 	%f634, %f633, 0f2EDBE6FF;
	selp.f32 	%f635, %f634, 0f3F800000, %p32;
	lg2.approx.f32 	%f636, %f635;
	mul.f32 	%f637, %f636, 0f3F317218;
	fma.rn.f32 	%f76, %f21, %f637, %f73;
	setp.leu.f32 	%p33, %f46, 0f3C23D70A;
	mov.f32 	%f1687, %f22;
	@%p33 bra 	$L__BB0_37;
	add.f32 	%f638, %f46, 0f3F800000;
	div.rn.f32 	%f1687, %f22, %f638;
$L__BB0_37:
	min.f32 	%f639, %f1687, 0f42C80000;
	max.f32 	%f640, %f639, 0f3DCCCCCD;
	fma.rn.f32 	%f641, %f23, %f640, %f61;
	setp.gt.f32 	%p34, %f641, 0f2EDBE6FF;
	div.rn.f32 	%f642, %f61, %f641;
	mov.f32 	%f643, 0f3F800000;
	sub.f32 	%f644, %f643, %f642;
	max.f32 	%f645, %f644, 0f2EDBE6FF;
	selp.f32 	%f646, %f645, 0f3F800000, %p34;
	lg2.approx.f32 	%f647, %f646;
	mul.f32 	%f648, %f647, 0f3F317218;
	fma.rn.f32 	%f79, %f24, %f648, %f76;
	setp.leu.f32 	%p35, %f47, 0f3C23D70A;
	mov.f32 	%f1688, %f25;
	@%p35 bra 	$L__BB0_39;
	add.f32 	%f649, %f47, 0f3F800000;
	div.rn.f32 	%f1688, %f25, %f649;
$L__BB0_39:
	min.f32 	%f650, %f1688, 0f42C80000;
	max.f32 	%f651, %f650, 0f3DCCCCCD;
	fma.rn.f32 	%f652, %f26, %f651, %f61;
	setp.gt.f32 	%p36, %f652, 0f2EDBE6FF;
	div.rn.f32 	%f653, %f61, %f652;
	mov.f32 	%f654, 0f3F800000;
	sub.f32 	%f655, %f654, %f653;
	max.f32 	%f656, %f655, 0f2EDBE6FF;
	selp.f32 	%f657, %f656, 0f3F800000, %p36;
	lg2.approx.f32 	%f658, %f657;
	mul.f32 	%f659, %f658, 0f3F317218;
	fma.rn.f32 	%f82, %f27, %f659, %f79;
	setp.leu.f32 	%p37, %f48, 0f3C23D70A;
	mov.f32 	%f1689, %f28;
	@%p37 bra 	$L__BB0_41;
	add.f32 	%f660, %f48, 0f3F800000;
	div.rn.f32 	%f1689, %f28, %f660;
$L__BB0_41:
	min.f32 	%f661, %f1689, 0f42C80000;
	max.f32 	%f662, %f661, 0f3DCCCCCD;
	fma.rn.f32 	%f663, %f29, %f662, %f61;
	setp.gt.f32 	%p38, %f663, 0f2EDBE6FF;
	div.rn.f32 	%f664, %f61, %f663;
	mov.f32 	%f665, 0f3F800000;
	sub.f32 	%f666, %f665, %f664;
	max.f32 	%f667, %f666, 0f2EDBE6FF;
	selp.f32 	%f668, %f667, 0f3F800000, %p38;
	lg2.approx.f32 	%f669, %f668;
	mul.f32 	%f670, %f669, 0f3F317218;
	fma.rn.f32 	%f85, %f30, %f670, %f82;
	setp.leu.f32 	%p39, %f49, 0f3C23D70A;
	mov.f32 	%f1690, %f31;
	@%p39 bra 	$L__BB0_43;
	add.f32 	%f671, %f49, 0f3F800000;
	div.rn.f32 	%f1690, %f31, %f671;
$L__BB0_43:
	min.f32 	%f672, %f1690, 0f42C80000;
	max.f32 	%f673, %f672, 0f3DCCCCCD;
	fma.rn.f32 	%f674, %f32, %f673, %f61;
	setp.gt.f32 	%p40, %f674, 0f2EDBE6FF;
	div.rn.f32 	%f675, %f61, %f674;
	mov.f32 	%f676, 0f3F800000;
	sub.f32 	%f677, %f676, %f675;
	max.f32 	%f678, %f677, 0f2EDBE6FF;
	selp.f32 	%f679, %f678, 0f3F800000, %p40;
	lg2.approx.f32 	%f680, %f679;
	mul.f32 	%f681, %f680, 0f3F317218;
	fma.rn.f32 	%f88, %f33, %f681, %f85;
	setp.leu.f32 	%p41, %f50, 0f3C23D70A;
	mov.f32 	%f1691, %f34;
	@%p41 bra 	$L__BB0_45;
	add.f32 	%f682, %f50, 0f3F800000;
	div.rn.f32 	%f1691, %f34, %f682;
$L__BB0_45:
	min.f32 	%f683, %f1691, 0f42C80000;
	max.f32 	%f684, %f683, 0f3DCCCCCD;
	fma.rn.f32 	%f685, %f35, %f684, %f61;
	setp.gt.f32 	%p42, %f685, 0f2EDBE6FF;
	div.rn.f32 	%f686, %f61, %f685;
	mov.f32 	%f687, 0f3F800000;
	sub.f32 	%f688, %f687, %f686;
	max.f32 	%f689, %f688, 0f2EDBE6FF;
	selp.f32 	%f690, %f689, 0f3F800000, %p42;
	lg2.approx.f32 	%f691, %f690;
	mul.f32 	%f692, %f691, 0f3F317218;
	fma.rn.f32 	%f91, %f36, %f692, %f88;
	setp.leu.f32 	%p43, %f51, 0f3C23D70A;
	mov.f32 	%f1692, %f37;
	@%p43 bra 	$L__BB0_47;
	add.f32 	%f693, %f51, 0f3F800000;
	div.rn.f32 	%f1692, %f37, %f693;
$L__BB0_47:
	min.f32 	%f694, %f1692, 0f42C80000;
	max.f32 	%f695, %f694, 0f3DCCCCCD;
	fma.rn.f32 	%f696, %f38, %f695, %f61;
	setp.gt.f32 	%p44, %f696, 0f2EDBE6FF;
	div.rn.f32 	%f697, %f61, %f696;
	mov.f32 	%f698, 0f3F800000;
	sub.f32 	%f699, %f698, %f697;
	max.f32 	%f700, %f699, 0f2EDBE6FF;
	selp.f32 	%f701, %f700, 0f3F800000, %p44;
	lg2.approx.f32 	%f702, %f701;
	mul.f32 	%f703, %f702, 0f3F317218;
	fma.rn.f32 	%f704, %f39, %f703, %f91;
	mul.f32 	%f705, %f704, 0f3FB8AA3B;
	ex2.approx.f32 	%f706, %f705;
	sub.f32 	%f94, %f698, %f706;
	setp.leu.f32 	%p45, %f94, 0f322BCC77;
	@%p45 bra 	$L__BB0_49;
	cvt.f64.f32 	%fd57, %f40;
	mul.f64 	%fd58, %fd2, %fd57;
	cvt.f64.f32 	%fd59, %f94;
	fma.rn.f64 	%fd172, %fd58, %fd59, %fd172;
$L__BB0_49:
	add.s32 	%r186, %r186, 1;
	setp.ne.s32 	%p46, %r186, %r50;
	@%p46 bra 	$L__BB0_19;
$L__BB0_50:
	add.s32 	%r185, %r185, 32;
	setp.lt.s32 	%p47, %r185, %r8;
	@%p47 bra 	$L__BB0_16;
$L__BB0_51:
	setp.ne.s32 	%p48, %r7, 0;
	// begin inline asm
	mov.b64 {%r80,%r81}, %fd172;
	// end inline asm
	shfl.sync.down.b32	%r83|%p49, %r81, 16, 31, -1;
	shfl.sync.down.b32	%r82|%p50, %r80, 16, 31, -1;
	// begin inline asm
	mov.b64 %fd61, {%r82,%r83};
	// end inline asm
	add.f64 	%fd62, %fd172, %fd61;
	// begin inline asm
	mov.b64 {%r84,%r85}, %fd62;
	// end inline asm
	shfl.sync.down.b32	%r87|%p51, %r85, 8, 31, -1;
	shfl.sync.down.b32	%r86|%p52, %r84, 8, 31, -1;
	// begin inline asm
	mov.b64 %fd63, {%r86,%r87};
	// end inline asm
	add.f64 	%fd64, %fd62, %fd63;
	// begin inline asm
	mov.b64 {%r88,%r89}, %fd64;
	// end inline asm
	shfl.sync.down.b32	%r91|%p53, %r89, 4, 31, -1;
	shfl.sync.down.b32	%r90|%p54, %r88, 4, 31, -1;
	// begin inline asm
	mov.b64 %fd65, {%r90,%r91};
	// end inline asm
	add.f64 	%fd66, %fd64, %fd65;
	// begin inline asm
	mov.b64 {%r92,%r93}, %fd66;
	// end inline asm
	shfl.sync.down.b32	%r95|%p55, %r93, 2, 31, -1;
	shfl.sync.down.b32	%r94|%p56, %r92, 2, 31, -1;
	// begin inline asm
	mov.b64 %fd67, {%r94,%r95};
	// end inline asm
	add.f64 	%fd68, %fd66, %fd67;
	// begin inline asm
	mov.b64 {%r96,%r97}, %fd68;
	// end inline asm
	shfl.sync.down.b32	%r99|%p57, %r97, 1, 31, -1;
	shfl.sync.down.b32	%r98|%p58, %r96, 1, 31, -1;
	// begin inline asm
	mov.b64 %fd69, {%r98,%r99};
	// end inline asm
	add.f64 	%fd8, %fd68, %fd69;
	@%p48 bra 	$L__BB0_53;
	shl.b32 	%r100, %r184, 3;
	mov.u32 	%r101, _ZZ24mega_fused_vasil_fluxnetE15smem_immunity_y;
	add.s32 	%r102, %r101, %r100;
	st.shared.f64 	[%r102], %fd8;
$L__BB0_53:
	add.s32 	%r14, %r184, 8;
	setp.lt.u32 	%p59, %r184, 67;
	mov.u32 	%r184, %r14;
	@%p59 bra 	$L__BB0_14;
	barrier.sync 	0;
	ld.const.f32 	%f95, [c_tmax+8];
	ld.const.f32 	%f707, [c_thalf+28];
	mov.f32 	%f708, 0f3F317218;
	div.rn.f32 	%f709, %f708, %f707;
	mul.f32 	%f710, %f95, %f709;
	add.f32 	%f97, %f709, %f709;
	add.f32 	%f711, %f710, 0fBF317218;
	div.rn.f32 	%f98, %f710, %f711;
	neg.f32 	%f99, %f709;
	mul.f32 	%f100, %f710, 0fBFB8AA3B;
	neg.f32 	%f101, %f97;
	ld.const.f32 	%f102, [c_baseline_power];
	ld.const.f32 	%f103, [c_baseline_power+4];
	ld.const.f32 	%f104, [c_baseline_power+8];
	ld.const.f32 	%f105, [c_baseline_power+12];
	ld.const.f32 	%f106, [c_baseline_power+16];
	ld.const.f32 	%f107, [c_baseline_power+20];
	ld.const.f32 	%f108, [c_baseline_power+24];
	ld.const.f32 	%f109, [c_baseline_power+28];
	ld.const.f32 	%f110, [c_baseline_power+32];
	ld.const.f32 	%f111, [c_baseline_power+36];
	ld.const.f32 	%f112, [c_baseline_power+40];
	ld.const.f32 	%f113, [c_baseline_ic50+20];
	ld.const.f32 	%f114, [c_baseline_ic50+24];
	ld.const.f32 	%f115, [c_baseline_ic50+28];
	ld.const.f32 	%f116, [c_baseline_ic50+32];
	ld.const.f32 	%f117, [c_baseline_ic50+36];
	mov.f64 	%fd175, 0d0000000000000000;
	mov.b32 	%r187, 0;
	ld.const.f32 	%f118, [c_baseline_ic50+40];
	shr.u32 	%r104, %r5, 5;
$L__BB0_55:
	add.s32 	%r16, %r187, %r104;
	setp.ge.s32 	%p60, %r16, %r50;
	@%p60 bra 	$L__BB0_332;
	mad.lo.s32 	%r105, %r16, %r52, %r3;
	mul.wide.s32 	%rd47, %r105, 4;
	add.s64 	%rd48, %rd5, %rd47;
	ld.global.nc.f32 	%f712, [%rd48];
	setp.lt.f32 	%p61, %f712, 0f3A83126F;
	@%p61 bra 	$L__BB0_331;
	mov.f64 	%fd179, 0d0000000000000000;
	@%p16 bra 	$L__BB0_329;
	ld.param.u64 	%rd96, [mega_fused_vasil_fluxnet_param_5];
	setp.ne.s64 	%p63, %rd96, 0;
	@%p63 bra 	$L__BB0_194;
	ld.param.u64 	%rd99, [mega_fused_vasil_fluxnet_param_6];
	mov.f64 	%fd179, 0d0000000000000000;
	setp.eq.s64 	%p157, %rd99, 0;
	@%p157 bra 	$L__BB0_72;
	mov.u32 	%r191, %r7;
$L__BB0_61:
	sub.s32 	%r25, %r3, %r191;
	setp.lt.s32 	%p158, %r25, 1;
	@%p158 bra 	$L__BB0_161;
	mul.wide.u32 	%rd71, %r191, 8;
	add.s64 	%rd72, %rd1, %rd71;
	ld.global.nc.f64 	%fd20, [%rd72];
	setp.lt.f64 	%p159, %fd20, 0d3FF0000000000000;
	@%p159 bra 	$L__BB0_161;
	cvt.rn.f32.u32 	%f259, %r25;
	mov.b32 	%r192, 0;
$L__BB0_64:
	mad.lo.s32 	%r130, %r192, %r52, %r191;
	mul.wide.s32 	%rd73, %r130, 4;
	add.s64 	%rd74, %rd5, %rd73;
	ld.global.nc.f32 	%f260, [%rd74];
	setp.lt.f32 	%p160, %f260, 0f3A83126F;
	@%p160 bra 	$L__BB0_160;
	sub.s32 	%r131, %r3, %r191;
	add.s32 	%r132, %r131, -1500;
	setp.lt.u32 	%p161, %r132, -1499;
	mul.lo.s32 	%r133, %r192, 11;
	mul.wide.u32 	%rd75, %r133, 4;
	add.s64 	%rd76, %rd2, %rd75;
	ld.global.nc.f32 	%f261, [%rd76];
	shr.u32 	%r134, %r5, 5;
	add.s32 	%r135, %r187, %r134;
	mul.lo.s32 	%r136, %r135, 11;
	mul.wide.u32 	%rd77, %r136, 4;
	add.s64 	%rd78, %rd2, %rd77;
	ld.global.nc.f32 	%f262, [%rd78];
	ld.global.nc.f32 	%f263, [%rd76+4];
	ld.global.nc.f32 	%f264, [%rd78+4];
	ld.global.nc.f32 	%f265, [%rd76+8];
	ld.global.nc.f32 	%f266, [%rd78+8];
	ld.global.nc.f32 	%f267, [%rd76+12];
	ld.global.nc.f32 	%f268, [%rd78+12];
	ld.global.nc.f32 	%f269, [%rd76+16];
	ld.global.nc.f32 	%f270, [%rd78+16];
	ld.global.nc.f32 	%f271, [%rd76+20];
	ld.global.nc.f32 	%f272, [%rd78+20];
	ld.global.nc.f32 	%f273, [%rd76+24];
	ld.global.nc.f32 	%f274, [%rd78+24];
	ld.global.nc.f32 	%f275, [%rd76+28];
	ld.global.nc.f32 	%f276, [%rd78+28];
	ld.global.nc.f32 	%f277, [%rd76+32];
	ld.global.nc.f32 	%f278, [%rd78+32];
	ld.global.nc.f32 	%f279, [%rd76+36];
	ld.global.nc.f32 	%f280, [%rd78+36];
	ld.global.nc.f32 	%f281, [%rd76+40];
	ld.global.nc.f32 	%f282, [%rd78+40];
	@%p161 bra 	$L__BB0_160;
	setp.leu.f32 	%p162, %f710, 0f3F340174;
	mov.f32 	%f1715, %f97;
	@%p162 bra 	$L__BB0_68;
	lg2.approx.f32 	%f1204, %f98;
	mul.f32 	%f1715, %f1204, 0f3F317218;
$L__BB0_68:
	ex2.approx.f32 	%f1205, %f100;
	neg.f32 	%f285, %f1715;
	mul.f32 	%f1206, %f95, %f1715;
	mul.f32 	%f1207, %f1206, 0fBFB8AA3B;
	ex2.approx.f32 	%f1208, %f1207;
	sub.f32 	%f286, %f1205, %f1208;
	abs.f32 	%f1209, %f286;
	setp.lt.f32 	%p163, %f1209, 0f2EDBE6FF;
	@%p163 bra 	$L__BB0_160;
	mul.f32 	%f1210, %f259, %f99;
	mul.f32 	%f1211, %f1210, 0f3FB8AA3B;
	ex2.approx.f32 	%f1212, %f1211;
	mul.f32 	%f1213, %f259, %f285;
	mul.f32 	%f1214, %f1213, 0f3FB8AA3B;
	ex2.approx.f32 	%f1215, %f1214;
	sub.f32 	%f1216, %f1212, %f1215;
	div.rn.f32 	%f1217, %f1216, %f286;
	max.f32 	%f287, %f1217, 0f00000000;
	setp.lt.f32 	%p164, %f287, 0f322BCC77;
	@%p164 bra 	$L__BB0_160;
	setp.gt.f32 	%p165, %f261, 0f3C23D70A;
	@%p165 bra 	$L__BB0_162;
	add.f32 	%f1716, %f262, 0f3F800000;
	bra.uni 	$L__BB0_163;
$L__BB0_72:
	mov.u32 	%r188, %r7;
$L__BB0_73:
	sub.s32 	%r18, %r3, %r188;
	setp.lt.s32 	%p190, %r18, 1;
	@%p190 bra 	$L__BB0_126;
	mul.wide.u32 	%rd79, %r188, 8;
	add.s64 	%rd80, %rd1, %rd79;
	ld.global.nc.f64 	%fd11, [%rd80];
	setp.lt.f64 	%p191, %fd11, 0d3FF0000000000000;
	@%p191 bra 	$L__BB0_126;
	setp.leu.f32 	%p192, %f710, 0f3F340174;
	cvt.rn.f32.u32 	%f119, %r18;
	@%p192 bra 	$L__BB0_117;
	mov.b32 	%r189, 0;
$L__BB0_77:
	mad.lo.s32 	%r147, %r189, %r52, %r188;
	mul.wide.s32 	%rd87, %r147, 4;
	add.s64 	%rd88, %rd5, %rd87;
	ld.global.nc.f32 	%f120, [%rd88];
	setp.lt.f32 	%p221, %f120, 0f3A83126F;
	@%p221 bra 	$L__BB0_84;
	sub.s32 	%r148, %r3, %r188;
	add.s32 	%r149, %r148, -1500;
	setp.lt.u32 	%p222, %r149, -1499;
	mul.lo.s32 	%r150, %r189, 11;
	mul.wide.u32 	%rd89, %r150, 4;
	add.s64 	%rd90, %rd2, %rd89;
	ld.global.nc.f32 	%f121, [%rd90];
	shr.u32 	%r151, %r5, 5;
	add.s32 	%r152, %r187, %r151;
	mul.lo.s32 	%r153, %r152, 11;
	mul.wide.u32 	%rd91, %r153, 4;
	add.s64 	%rd92, %rd2, %rd91;
	ld.global.nc.f32 	%f122, [%rd92];
	ld.global.nc.f32 	%f123, [%rd90+4];
	ld.global.nc.f32 	%f124, [%rd92+4];
	ld.global.nc.f32 	%f125, [%rd90+8];
	ld.global.nc.f32 	%f126, [%rd92+8];
	ld.global.nc.f32 	%f127, [%rd90+12];
	ld.global.nc.f32 	%f128, [%rd92+12];
	ld.global.nc.f32 	%f129, [%rd90+16];
	ld.global.nc.f32 	%f130, [%rd92+16];
	ld.global.nc.f32 	%f131, [%rd90+20];
	ld.global.nc.f32 	%f132, [%rd92+20];
	ld.global.nc.f32 	%f133, [%rd90+24];
	ld.global.nc.f32 	%f134, [%rd92+24];
	ld.global.nc.f32 	%f135, [%rd90+28];
	ld.global.nc.f32 	%f136, [%rd92+28];
	ld.global.nc.f32 	%f137, [%rd90+32];
	ld.global.nc.f32 	%f138, [%rd92+32];
	ld.global.nc.f32 	%f139, [%rd90+36];
	ld.global.nc.f32 	%f140, [%rd92+36];
	ld.global.nc.f32 	%f141, [%rd90+40];
	ld.global.nc.f32 	%f142, [%rd92+40];
	@%p222 bra 	$L__BB0_84;
	lg2.approx.f32 	%f1523, %f98;
	ex2.approx.f32 	%f1524, %f100;
	mul.f32 	%f143, %f1523, 0fBF317218;
	mul.f32 	%f1525, %f95, %f143;
	mul.f32 	%f1526, %f1525, 0f3FB8AA3B;
	ex2.approx.f32 	%f1527, %f1526;
	sub.f32 	%f144, %f1524, %f1527;
	abs.f32 	%f1528, %f144;
	setp.lt.f32 	%p223, %f1528, 0f2EDBE6FF;
	@%p223 bra 	$L__BB0_84;
	mul.f32 	%f1529, %f119, %f99;
	mul.f32 	%f1530, %f1529, 0f3FB8AA3B;
	ex2.approx.f32 	%f1531, %f1530;
	mul.f32 	%f1532, %f143, %f119;
	mul.f32 	%f1533, %f1532, 0f3FB8AA3B;
	ex2.approx.f32 	%f1534, %f1533;
	sub.f32 	%f1535, %f1531, %f1534;
	div.rn.f32 	%f1536, %f1535, %f144;
	max.f32 	%f145, %f1536, 0f00000000;
	setp.lt.f32 	%p224, %f145, 0f322BCC77;
	@%p224 bra 	$L__BB0_84;
	setp.gt.f32 	%p225, %f121, 0f3C23D70A;
	@%p225 bra 	$L__BB0_85;
	add.f32 	%f1693, %f122, 0f3F800000;
	bra.uni 	$L__BB0_86;
$L__BB0_83:
	cvt.f64.f32 	%fd91, %f120;
	mul.f64 	%fd92, %fd11, %fd91;
	cvt.f64.f32 	%fd93, %f189;
	fma.rn.f64 	%fd179, %fd92, %fd93, %fd179;
$L__BB0_84:
	add.s32 	%r189, %r189, 1;
	setp.eq.s32 	%p248, %r189, %r50;
	@%p248 bra 	$L__BB0_126;
	bra.uni 	$L__BB0_77;
$L__BB0_85:
	add.f32 	%f1537, %f122, 0f3F800000;
	add.f32 	%f1538, %f121, 0f3F800000;
	div.rn.f32 	%f1693, %f1537, %f1538;
$L__BB0_86:
	min.f32 	%f1539, %f1693, 0f42C80000;
	max.f32 	%f1540, %f1539, 0f3DCCCCCD;
	ld.const.f32 	%f1541, [c_baseline_ic50];
	fma.rn.f32 	%f1542, %f1540, %f1541, %f145;
	setp.gt.f32 	%p226, %f1542, 0f2EDBE6FF;
	div.rn.f32 	%f1543, %f145, %f1542;
	mov.f32 	%f1544, 0f3F800000;
	sub.f32 	%f1545, %f1544, %f1543;
	max.f32 	%f1546, %f1545, 0f2EDBE6FF;
	selp.f32 	%f1547, %f1546, 0f3F800000, %p226;
	lg2.approx.f32 	%f1548, %f1547;
	mul.f32 	%f1549, %f1548, 0f3F317218;
	fma.rn.f32 	%f149, %f102, %f1549, 0f00000000;
	setp.gt.f32 	%p227, %f123, 0f3C23D70A;
	@%p227 bra 	$L__BB0_88;
	add.f32 	%f1694, %f124, 0f3F800000;
	bra.uni 	$L__BB0_89;
$L__BB0_88:
	add.f32 	%f1550, %f124, 0f3F800000;
	add.f32 	%f1551, %f123, 0f3F800000;
	div.rn.f32 	%f1694, %f1550, %f1551;
$L__BB0_89:
	min.f32 	%f1552, %f1694, 0f42C80000;
	max.f32 	%f1553, %f1552, 0f3DCCCCCD;
	ld.const.f32 	%f1554, [c_baseline_ic50+4];
	fma.rn.f32 	%f1555, %f1553, %f1554, %f145;
	setp.gt.f32 	%p228, %f1555, 0f2EDBE6FF;
	div.rn.f32 	%f1556, %f145, %f1555;
	mov.f32 	%f1557, 0f3F800000;
	sub.f32 	%f1558, %f1557, %f1556;
	max.f32 	%f1559, %f1558, 0f2EDBE6FF;
	selp.f32 	%f1560, %f1559, 0f3F800000, %p228;
	lg2.approx.f32 	%f1561, %f1560;
	mul.f32 	%f1562, %f1561, 0f3F317218;
	fma.rn.f32 	%f153, %f103, %f1562, %f149;
	setp.gt.f32 	%p229, %f125, 0f3C23D70A;
	@%p229 bra 	$L__BB0_91;
	add.f32 	%f1695, %f126, 0f3F800000;
	bra.uni 	$L__BB0_92;
$L__BB0_91:
	add.f32 	%f1563, %f126, 0f3F800000;
	add.f32 	%f1564, %f125, 0f3F800000;
	div.rn.f32 	%f1695, %f1563, %f1564;
$L__BB0_92:
	min.f32 	%f1565, %f1695, 0f42C80000;
	max.f32 	%f1566, %f1565, 0f3DCCCCCD;
	ld.const.f32 	%f1567, [c_baseline_ic50+8];
	fma.rn.f32 	%f1568, %f1566, %f1567, %f145;
	setp.gt.f32 	%p230, %f1568, 0f2EDBE6FF;
	div.rn.f32 	%f1569, %f145, %f1568;
	mov.f32 	%f1570, 0f3F800000;
	sub.f32 	%f1571, %f1570, %f1569;
	max.f32 	%f1572, %f1571, 0f2EDBE6FF;
	selp.f32 	%f1573, %f1572, 0f3F800000, %p230;
	lg2.approx.f32 	%f1574, %f1573;
	mul.f32 	%f1575, %f1574, 0f3F317218;
	fma.rn.f32 	%f157, %f104, %f1575, %f153;
	setp.gt.f32 	%p231, %f127, 0f3C23D70A;
	@%p231 bra 	$L__BB0_94;
	add.f32 	%f1696, %f128, 0f3F800000;
	bra.uni 	$L__BB0_95;
$L__BB0_94:
	add.f32 	%f1576, %f128, 0f3F800000;
	add.f32 	%f1577, %f127, 0f3F800000;
	div.rn.f32 	%f1696, %f1576, %f1577;
$L__BB0_95:
	min.f32 	%f1578, %f1696, 0f42C80000;
	max.f32 	%f1579, %f1578, 0f3DCCCCCD;
	ld.const.f32 	%f1580, [c_baseline_ic50+12];
	fma.rn.f32 	%f1581, %f1579, %f1580, %f145;
	setp.gt.f32 	%p232, %f1581, 0f2EDBE6FF;
	div.rn.f32 	%f1582, %f145, %f1581;
	mov.f32 	%f1583, 0f3F800000;
	sub.f32 	%f1584, %f1583, %f1582;
	max.f32 	%f1585, %f1584, 0f2EDBE6FF;
	selp.f32 	%f1586, %f1585, 0f3F800000, %p232;
	lg2.approx.f32 	%f1587, %f1586;
	mul.f32 	%f1588, %f1587, 0f3F317218;
	fma.rn.f32 	%f161, %f105, %f1588, %f157;
	setp.gt.f32 	%p233, %f129, 0f3C23D70A;
	@%p233 bra 	$L__BB0_97;
	add.f32 	%f1697, %f130, 0f3F800000;
	bra.uni 	$L__BB0_98;
$L__BB0_97:
	add.f32 	%f1589, %f130, 0f3F800000;
	add.f32 	%f1590, %f129, 0f3F800000;
	div.rn.f32 	%f1697, %f1589, %f1590;
$L__BB0_98:
	min.f32 	%f1591, %f1697, 0f42C80000;
	max.f32 	%f1592, %f1591, 0f3DCCCCCD;
	ld.const.f32 	%f1593, [c_baseline_ic50+16];
	fma.rn.f32 	%f1594, %f1592, %f1593, %f145;
	setp.gt.f32 	%p234, %f1594, 0f2EDBE6FF;
	div.rn.f32 	%f1595, %f145, %f1594;
	mov.f32 	%f1596, 0f3F800000;
	sub.f32 	%f1597, %f1596, %f1595;
	max.f32 	%f1598, %f1597, 0f2EDBE6FF;
	selp.f32 	%f1599, %f1598, 0f3F800000, %p234;
	lg2.approx.f32 	%f1600, %f1599;
	mul.f32 	%f1601, %f1600, 0f3F317218;
	fma.rn.f32 	%f165, %f106, %f1601, %f161;
	setp.gt.f32 	%p235, %f131, 0f3C23D70A;
	@%p235 bra 	$L__BB0_100;
	add.f32 	%f1698, %f132, 0f3F800000;
	bra.uni 	$L__BB0_101;
$L__BB0_100:
	add.f32 	%f1602, %f132, 0f3F800000;
	add.f32 	%f1603, %f131, 0f3F800000;
	div.rn.f32 	%f1698, %f1602, %f1603;
$L__BB0_101:
	min.f32 	%f1604, %f1698, 0f42C80000;
	max.f32 	%f1605, %f1604, 0f3DCCCCCD;
	fma.rn.f32 	%f1606, %f1605, %f113, %f145;
	setp.gt.f32 	%p236, %f1606, 0f2EDBE6FF;
	div.rn.f32 	%f1607, %f145, %f1606;
	mov.f32 	%f1608, 0f3F800000;
	sub.f32 	%f1609, %f1608, %f1607;
	max.f32 	%f1610, %f1609, 0f2EDBE6FF;
	selp.f32 	%f1611, %f1610, 0f3F800000, %p236;
	lg2.approx.f32 	%f1612, %f1611;
	mul.f32 	%f1613, %f1612, 0f3F317218;
	fma.rn.f32 	%f169, %f107, %f1613, %f165;
	setp.gt.f32 	%p237, %f133, 0f3C23D70A;
	@%p237 bra 	$L__BB0_103;
	add.f32 	%f1699, %f134, 0f3F800000;
	bra.uni 	$L__BB0_104;
$L__BB0_103:
	add.f32 	%f1614, %f134, 0f3F800000;
	add.f32 	%f1615, %f133, 0f3F800000;
	div.rn.f32 	%f1699, %f1614, %f1615;
$L__BB0_104:
	min.f32 	%f1616, %f1699, 0f42C80000;
	max.f32 	%f1617, %f1616, 0f3DCCCCCD;
	fma.rn.f32 	%f1618, %f1617, %f114, %f145;
	setp.gt.f32 	%p238, %f1618, 0f2EDBE6FF;
	div.rn.f32 	%f1619, %f145, %f1618;
	mov.f32 	%f1620, 0f3F800000;
	sub.f32 	%f1621, %f1620, %f1619;
	max.f32 	%f1622, %f1621, 0f2EDBE6FF;
	selp.f32 	%f1623, %f1622, 0f3F800000, %p238;
	lg2.approx.f32 	%f1624, %f1623;
	mul.f32 	%f1625, %f1624, 0f3F317218;
	fma.rn.f32 	%f173, %f108, %f1625, %f169;
	setp.gt.f32 	%p239, %f135, 0f3C23D70A;
	@%p239 bra 	$L__BB0_106;
	add.f32 	%f1700, %f136, 0f3F800000;
	bra.uni 	$L__BB0_107;
$L__BB0_106:
	add.f32 	%f1626, %f136, 0f3F800000;
	add.f32 	%f1627, %f135, 0f3F800000;
	div.rn.f32 	%f1700, %f1626, %f1627;
$L__BB0_107:
	min.f32 	%f1628, %f1700, 0f42C80000;
	max.f32 	%f1629, %f1628, 0f3DCCCCCD;
	fma.rn.f32 	%f1630, %f1629, %f115, %f145;
	setp.gt.f32 	%p240, %f1630, 0f2EDBE6FF;
	div.rn.f32 	%f1631, %f145, %f1630;
	mov.f32 	%f1632, 0f3F800000;
	sub.f32 	%f1633, %f1632, %f1631;
	max.f32 	%f1634, %f1633, 0f2EDBE6FF;
	selp.f32 	%f1635, %f1634, 0f3F800000, %p240;
	lg2.approx.f32 	%f1636, %f1635;
	mul.f32 	%f1637, %f1636, 0f3F317218;
	fma.rn.f32 	%f177, %f109, %f1637, %f173;
	setp.gt.f32 	%p241, %f137, 0f3C23D70A;
	@%p241 bra 	$L__BB0_109;
	add.f32 	%f1701, %f138, 0f3F800000;
	bra.uni 	$L__BB0_110;
$L__BB0_109:
	add.f32 	%f1638, %f138, 0f3F800000;
	add.f32 	%f1639, %f137, 0f3F800000;
	div.rn.f32 	%f1701, %f1638, %f1639;
$L__BB0_110:
	min.f32 	%f1640, %f1701, 0f42C80000;
	max.f32 	%f1641, %f1640, 0f3DCCCCCD;
	fma.rn.f32 	%f1642, %f1641, %f116, %f145;
	setp.gt.f32 	%p242, %f1642, 0f2EDBE6FF;
	div.rn.f32 	%f1643, %f145, %f1642;
	mov.f32 	%f1644, 0f3F800000;
	sub.f32 	%f1645, %f1644, %f1643;
	max.f32 	%f1646, %f1645, 0f2EDBE6FF;
	selp.f32 	%f1647, %f1646, 0f3F800000, %p242;
	lg2.approx.f32 	%f1648, %f1647;
	mul.f32 	%f1649, %f1648, 0f3F317218;
	fma.rn.f32 	%f181, %f110, %f1649, %f177;
	setp.gt.f32 	%p243, %f139, 0f3C23D70A;
	@%p243 bra 	$L__BB0_112;
	add.f32 	%f1702, %f140, 0f3F800000;
	bra.uni 	$L__BB0_113;
$L__BB0_112:
	add.f32 	%f1650, %f140, 0f3F800000;
	add.f32 	%f1651, %f139, 0f3F800000;
	div.rn.f32 	%f1702, %f1650, %f1651;
$L__BB0_113:
	min.f32 	%f1652, %f1702, 0f42C80000;
	max.f32 	%f1653, %f1652, 0f3DCCCCCD;
	fma.rn.f32 	%f1654, %f1653, %f117, %f145;
	setp.gt.f32 	%p244, %f1654, 0f2EDBE6FF;
	div.rn.f32 	%f1655, %f145, %f1654;
	mov.f32 	%f1656, 0f3F800000;
	sub.f32 	%f1657, %f1656, %f1655;
	max.f32 	%f1658, %f1657, 0f2EDBE6FF;
	selp.f32 	%f1659, %f1658, 0f3F800000, %p244;
	lg2.approx.f32 	%f1660, %f1659;
	mul.f32 	%f1661, %f1660, 0f3F317218;
	fma.rn.f32 	%f185, %f111, %f1661, %f181;
	setp.gt.f32 	%p245, %f141, 0f3C23D70A;
	@%p245 bra 	$L__BB0_115;
	add.f32 	%f1703, %f142, 0f3F800000;
	bra.uni 	$L__BB0_116;
$L__BB0_115:
	add.f32 	%f1662, %f142, 0f3F800000;
	add.f32 	%f1663, %f141, 0f3F800000;
	div.rn.f32 	%f1703, %f1662, %f1663;
$L__BB0_116:
	min.f32 	%f1664, %f1703, 0f42C80000;
	max.f32 	%f1665, %f1664, 0f3DCCCCCD;
	fma.rn.f32 	%f1666, %f1665, %f118, %f145;
	setp.gt.f32 	%p246, %f1666, 0f2EDBE6FF;
	div.rn.f32 	%f1667, %f145, %f1666;
	mov.f32 	%f1668, 0f3F800000;
	sub.f32 	%f1669, %f1668, %f1667;
	max.f32 	%f1670, %f1669, 0f2EDBE6FF;
	selp.f32 	%f1671, %f1670, 0f3F800000, %p246;
	lg2.approx.f32 	%f1672, %f1671;
	mul.f32 	%f1673, %f1672, 0f3F317218;
	fma.rn.f32 	%f1674, %f112, %f1673, %f185;
	mul.f32 	%f1675, %f1674, 0f3FB8AA3B;
	ex2.approx.f32 	%f1676, %f1675;
	sub.f32 	%f189, %f1668, %f1676;
	setp.gt.f32 	%p247, %f189, 0f322BCC77;
	@%p247 bra 	$L__BB0_83;
	bra.uni 	$L__BB0_84;
$L__BB0_117:
	mov.b32 	%r190, 0;
$L__BB0_118:
	mad.lo.s32 	%r138, %r190, %r52, %r188;
	mul.wide.s32 	%rd81, %r138, 4;
	add.s64 	%rd82, %rd5, %rd81;
	ld.global.nc.f32 	%f190, [%rd82];
	setp.lt.f32 	%p193, %f190, 0f3A83126F;
	@%p193 bra 	$L__BB0_125;
	sub.s32 	%r139, %r3, %r188;
	add.s32 	%r140, %r139, -1500;
	setp.lt.u32 	%p194, %r140, -1499;
	mul.lo.s32 	%r141, %r190, 11;
	mul.wide.u32 	%rd83, %r141, 4;
	add.s64 	%rd84, %rd2, %rd83;
	ld.global.nc.f32 	%f191, [%rd84];
	shr.u32 	%r142, %r5, 5;
	add.s32 	%r143, %r187, %r142;
	mul.lo.s32 	%r144, %r143, 11;
	mul.wide.u32 	%rd85, %r144, 4;
	add.s64 	%rd86, %rd2, %rd85;
	ld.global.nc.f32 	%f192, [%rd86];
	ld.global.nc.f32 	%f193, [%rd84+4];
	ld.global.nc.f32 	%f194, [%rd86+4];
	ld.global.nc.f32 	%f195, [%rd84+8];
	ld.global.nc.f32 	%f196, [%rd86+8];
	ld.global.nc.f32 	%f197, [%rd84+12];
	ld.global.nc.f32 	%f198, [%rd86+12];
	ld.global.nc.f32 	%f199, [%rd84+16];
	ld.global.nc.f32 	%f200, [%rd86+16];
	ld.global.nc.f32 	%f201, [%rd84+20];
	ld.global.nc.f32 	%f202, [%rd86+20];
	ld.global.nc.f32 	%f203, [%rd84+24];
	ld.global.nc.f32 	%f204, [%rd86+24];
	ld.global.nc.f32 	%f205, [%rd84+28];
	ld.global.nc.f32 	%f206, [%rd86+28];
	ld.global.nc.f32 	%f207, [%rd84+32];
	ld.global.nc.f32 	%f208, [%rd86+32];
	ld.global.nc.f32 	%f209, [%rd84+36];
	ld.global.nc.f32 	%f210, [%rd86+36];
	ld.global.nc.f32 	%f211, [%rd84+40];
	ld.global.nc.f32 	%f212, [%rd86+40];
	@%p194 bra 	$L__BB0_125;
	ex2.approx.f32 	%f1369, %f100;
	mul.f32 	%f1370, %f95, %f101;
	mul.f32 	%f1371, %f1370, 0f3FB8AA3B;
	ex2.approx.f32 	%f1372, %f1371;
	sub.f32 	%f213, %f1369, %f1372;
	abs.f32 	%f1373, %f213;
	setp.lt.f32 	%p195, %f1373, 0f2EDBE6FF;
	@%p195 bra 	$L__BB0_125;
	sub.s32 	%r145, %r3, %r188;
	cvt.rn.f32.u32 	%f1374, %r145;
	mul.f32 	%f1375, %f1374, %f99;
	mul.f32 	%f1376, %f1375, 0f3FB8AA3B;
	ex2.approx.f32 	%f1377, %f1376;
	mul.f32 	%f1378, %f1374, %f101;
	mul.f32 	%f1379, %f1378, 0f3FB8AA3B;
	ex2.approx.f32 	%f1380, %f1379;
	sub.f32 	%f1381, %f1377, %f1380;
	div.rn.f32 	%f1382, %f1381, %f213;
	max.f32 	%f214, %f1382, 0f00000000;
	setp.lt.f32 	%p196, %f214, 0f322BCC77;
	@%p196 bra 	$L__BB0_125;
	setp.gt.f32 	%p197, %f191, 0f3C23D70A;
	@%p197 bra 	$L__BB0_127;
	add.f32 	%f1704, %f192, 0f3F800000;
	bra.uni 	$L__BB0_128;
$L__BB0_124:
	cvt.f64.f32 	%fd88, %f190;
	mul.f64 	%fd89, %fd11, %fd88;
	cvt.f64.f32 	%fd90, %f258;
	fma.rn.f64 	%fd179, %fd89, %fd90, %fd179;
$L__BB0_125:
	add.s32 	%r190, %r190, 1;
	setp.eq.s32 	%p220, %r190, %r50;
	@%p220 bra 	$L__BB0_126;
	bra.uni 	$L__BB0_118;
$L__BB0_126:
	add.s32 	%r188, %r188, 32;
	setp.lt.s32 	%p249, %r188, %r8;
	@%p249 bra 	$L__BB0_73;
	bra.uni 	$L__BB0_329;
$L__BB0_127:
	add.f32 	%f1383, %f192, 0f3F800000;
	add.f32 	%f1384, %f191, 0f3F800000;
	div.rn.f32 	%f1704, %f1383, %f1384;
$L__BB0_128:
	min.f32 	%f1385, %f1704, 0f42C80000;
	max.f32 	%f1386, %f1385, 0f3DCCCCCD;
	ld.const.f32 	%f1387, [c_baseline_ic50];
	fma.rn.f32 	%f1388, %f1386, %f1387, %f214;
	setp.gt.f32 	%p198, %f1388, 0f2EDBE6FF;
	div.rn.f32 	%f1389, %f214, %f1388;
	mov.f32 	%f1390, 0f3F800000;
	sub.f32 	%f1391, %f1390, %f1389;
	max.f32 	%f1392, %f1391, 0f2EDBE6FF;
	selp.f32 	%f1393, %f1392, 0f3F800000, %p198;
	lg2.approx.f32 	%f1394, %f1393;
	mul.f32 	%f1395, %f1394, 0f3F317218;
	fma.rn.f32 	%f218, %f102, %f1395, 0f00000000;
	setp.gt.f32 	%p199, %f193, 0f3C23D70A;
	@%p199 bra 	$L__BB0_130;
	add.f32 	%f1705, %f194, 0f3F800000;
	bra.uni 	$L__BB0_131;
$L__BB0_130:
	add.f32 	%f1396, %f194, 0f3F800000;
	add.f32 	%f1397, %f193, 0f3F800000;
	div.rn.f32 	%f1705, %f1396, %f1397;
$L__BB0_131:
	min.f32 	%f1398, %f1705, 0f42C80000;
	max.f32 	%f1399, %f1398, 0f3DCCCCCD;
	ld.const.f32 	%f1400, [c_baseline_ic50+4];
	fma.rn.f32 	%f1401, %f1399, %f1400, %f214;
	setp.gt.f32 	%p200, %f1401, 0f2EDBE6FF;
	div.rn.f32 	%f1402, %f214, %f1401;
	mov.f32 	%f1403, 0f3F800000;
	sub.f32 	%f1404, %f1403, %f1402;
	max.f32 	%f1405, %f1404, 0f2EDBE6FF;
	selp.f32 	%f1406, %f1405, 0f3F800000, %p200;
	lg2.approx.f32 	%f1407, %f1406;
	mul.f32 	%f1408, %f1407, 0f3F317218;
	fma.rn.f32 	%f222, %f103, %f1408, %f218;
	setp.gt.f32 	%p201, %f195, 0f3C23D70A;
	@%p201 bra 	$L__BB0_133;
	add.f32 	%f1706, %f196, 0f3F800000;
	bra.uni 	$L__BB0_134;
$L__BB0_133:
	add.f32 	%f1409, %f196, 0f3F800000;
	add.f32 	%f1410, %f195, 0f3F800000;
	div.rn.f32 	%f1706, %f1409, %f1410;
$L__BB0_134:
	min.f32 	%f1411, %f1706, 0f42C80000;
	max.f32 	%f1412, %f1411, 0f3DCCCCCD;
	ld.const.f32 	%f1413, [c_baseline_ic50+8];
	fma.rn.f32 	%f1414, %f1412, %f1413, %f214;
	setp.gt.f32 	%p202, %f1414, 0f2EDBE6FF;
	div.rn.f32 	%f1415, %f214, %f1414;
	mov.f32 	%f1416, 0f3F800000;
	sub.f32 	%f1417, %f1416, %f1415;
	max.f32 	%f1418, %f1417, 0f2EDBE6FF;
	selp.f32 	%f1419, %f1418, 0f3F800000, %p202;
	lg2.approx.f32 	%f1420, %f1419;
	mul.f32 	%f1421, %f1420, 0f3F317218;
	fma.rn.f32 	%f226, %f104, %f1421, %f222;
	setp.gt.f32 	%p203, %f197, 0f3C23D70A;
	@%p203 bra 	$L__BB0_136;
	add.f32 	%f1707, %f198, 0f3F800000;
	bra.uni 	$L__BB0_137;
$L__BB0_136:
	add.f32 	%f1422, %f198, 0f3F800000;
	add.f32 	%f1423, %f197, 0f3F800000;
	div.rn.f32 	%f1707, %f1422, %f1423;
$L__BB0_137:
	min.f32 	%f1424, %f1707, 0f42C80000;
	max.f32 	%f1425, %f1424, 0f3DCCCCCD;
	ld.const.f32 	%f1426, [c_baseline_ic50+12];
	fma.rn.f32 	%f1427, %f1425, %f1426, %f214;
	setp.gt.f32 	%p204, %f1427, 0f2EDBE6FF;
	div.rn.f32 	%f1428, %f214, %f1427;
	mov.f32 	%f1429, 0f3F800000;
	sub.f32 	%f1430, %f1429, %f1428;
	max.f32 	%f1431, %f1430, 0f2EDBE6FF;
	selp.f32 	%f1432, %f1431, 0f3F800000, %p204;
	lg2.approx.f32 	%f1433, %f1432;
	mul.f32 	%f1434, %f1433, 0f3F317218;
	fma.rn.f32 	%f230, %f105, %f1434, %f226;
	setp.gt.f32 	%p205, %f199, 0f3C23D70A;
	@%p205 bra 	$L__BB0_139;
	add.f32 	%f1708, %f200, 0f3F800000;
	bra.uni 	$L__BB0_140;
$L__BB0_139:
	add.f32 	%f1435, %f200, 0f3F800000;
	add.f32 	%f1436, %f199, 0f3F800000;
	div.rn.f32 	%f1708, %f1435, %f1436;
$L__BB0_140:
	min.f32 	%f1437, %f1708, 0f42C80000;
	max.f32 	%f1438, %f1437, 0f3DCCCCCD;
	ld.const.f32 	%f1439, [c_baseline_ic50+16];
	fma.rn.f32 	%f1440, %f1438, %f1439, %f214;
	setp.gt.f32 	%p206, %f1440, 0f2EDBE6FF;
	div.rn.f32 	%f1441, %f214, %f1440;
	mov.f32 	%f1442, 0f3F800000;
	sub.f32 	%f1443, %f1442, %f1441;
	max.f32 	%f1444, %f1443, 0f2EDBE6FF;
	selp.f32 	%f1445, %f1444, 0f3F800000, %p206;
	lg2.approx.f32 	%f1446, %f1445;
	mul.f32 	%f1447, %f1446, 0f3F317218;
	fma.rn.f32 	%f234, %f106, %f1447, %f230;
	setp.gt.f32 	%p207, %f201, 0f3C23D70A;
	@%p207 bra 	$L__BB0_142;
	add.f32 	%f1709, %f202, 0f3F800000;
	bra.uni 	$L__BB0_143;
$L__BB0_142:
	add.f32 	%f1448, %f202, 0f3F800000;
	add.f32 	%f1449, %f201, 0f3F800000;
	div.rn.f32 	%f1709, %f1448, %f1449;
$L__BB0_143:
	min.f32 	%f1450, %f1709, 0f42C80000;
	max.f32 	%f1451, %f1450, 0f3DCCCCCD;
	fma.rn.f32 	%f1452, %f1451, %f113, %f214;
	setp.gt.f32 	%p208, %f1452, 0f2EDBE6FF;
	div.rn.f32 	%f1453, %f214, %f1452;
	mov.f32 	%f1454, 0f3F800000;
	sub.f32 	%f1455, %f1454, %f1453;
	max.f32 	%f1456, %f1455, 0f2EDBE6FF;
	selp.f32 	%f1457, %f1456, 0f3F800000, %p208;
	lg2.approx.f32 	%f1458, %f1457;
	mul.f32 	%f1459, %f1458, 0f3F317218;
	fma.rn.f32 	%f238, %f107, %f1459, %f234;
	setp.gt.f32 	%p209, %f203, 0f3C23D70A;
	@%p209 bra 	$L__BB0_145;
	add.f32 	%f1710, %f204, 0f3F800000;
	bra.uni 	$L__BB0_146;
$L__BB0_145:
	add.f32 	%f1460, %f204, 0f3F800000;
	add.f32 	%f1461, %f203, 0f3F800000;
	div.rn.f32 	%f1710, %f1460, %f1461;
$L__BB0_146:
	min.f32 	%f1462, %f1710, 0f42C80000;
	max.f32 	%f1463, %f1462, 0f3DCCCCCD;
	fma.rn.f32 	%f1464, %f1463, %f114, %f214;
	setp.gt.f32 	%p210, %f1464, 0f2EDBE6FF;
	div.rn.f32 	%f1465, %f214, %f1464;
	mov.f32 	%f1466, 0f3F800000;
	sub.f32 	%f1467, %f1466, %f1465;
	max.f32 	%f1468, %f1467, 0f2EDBE6FF;
	selp.f32 	%f1469, %f1468, 0f3F800000, %p210;
	lg2.approx.f32 	%f1470, %f1469;
	mul.f32 	%f1471, %f1470, 0f3F317218;
	fma.rn.f32 	%f242, %f108, %f1471, %f238;
	setp.gt.f32 	%p211, %f205, 0f3C23D70A;
	@%p211 bra 	$L__BB0_148;
	add.f32 	%f1711, %f206, 0f3F800000;
	bra.uni 	$L__BB0_149;
$L__BB0_148:
	add.f32 	%f1472, %f206, 0f3F800000;
	add.f32 	%f1473, %f205, 0f3F800000;
	div.rn.f32 	%f1711, %f1472, %f1473;
$L__BB0_149:
	min.f32 	%f1474, %f1711, 0f42C80000;
	max.f32 	%f1475, %f1474, 0f3DCCCCCD;
	fma.rn.f32 	%f1476, %f1475, %f115, %f214;
	setp.gt.f32 	%p212, %f1476, 0f2EDBE6FF;
	div.rn.f32 	%f1477, %f214, %f1476;
	mov.f32 	%f1478, 0f3F800000;
	sub.f32 	%f1479, %f1478, %f1477;
	max.f32 	%f1480, %f1479, 0f2EDBE6FF;
	selp.f32 	%f1481, %f1480, 0f3F800000, %p212;
	lg2.approx.f32 	%f1482, %f1481;
	mul.f32 	%f1483, %f1482, 0f3F317218;
	fma.rn.f32 	%f246, %f109, %f1483, %f242;
	setp.gt.f32 	%p213, %f207, 0f3C23D70A;
	@%p213 bra 	$L__BB0_151;
	add.f32 	%f1712, %f208, 0f3F800000;
	bra.uni 	$L__BB0_152;
$L__BB0_151:
	add.f32 	%f1484, %f208, 0f3F800000;
	add.f32 	%f1485, %f207, 0f3F800000;
	div.rn.f32 	%f1712, %f1484, %f1485;
$L__BB0_152:
	min.f32 	%f1486, %f1712, 0f42C80000;
	max.f32 	%f1487, %f1486, 0f3DCCCCCD;
	fma.rn.f32 	%f1488, %f1487, %f116, %f214;
	setp.gt.f32 	%p214, %f1488, 0f2EDBE6FF;
	div.rn.f32 	%f1489, %f214, %f1488;
	mov.f32 	%f1490, 0f3F800000;
	sub.f32 	%f1491, %f1490, %f1489;
	max.f32 	%f1492, %f1491, 0f2EDBE6FF;
	selp.f32 	%f1493, %f1492, 0f3F800000, %p214;
	lg2.approx.f32 	%f1494, %f1493;
	mul.f32 	%f1495, %f1494, 0f3F317218;
	fma.rn.f32 	%f250, %f110, %f1495, %f246;
	setp.gt.f32 	%p215, %f209, 0f3C23D70A;
	@%p215 bra 	$L__BB0_154;
	add.f32 	%f1713, %f210, 0f3F800000;
	bra.uni 	$L__BB0_155;
$L__BB0_154:
	add.f32 	%f1496, %f210, 0f3F800000;
	add.f32 	%f1497, %f209, 0f3F800000;
	div.rn.f32 	%f1713, %f1496, %f1497;
$L__BB0_155:
	min.f32 	%f1498, %f1713, 0f42C80000;
	max.f32 	%f1499, %f1498, 0f3DCCCCCD;
	fma.rn.f32 	%f1500, %f1499, %f117, %f214;
	setp.gt.f32 	%p216, %f1500, 0f2EDBE6FF;
	div.rn.f32 	%f1501, %f214, %f1500;
	mov.f32 	%f1502, 0f3F800000;
	sub.f32 	%f1503, %f1502, %f1501;
	max.f32 	%f1504, %f1503, 0f2EDBE6FF;
	selp.f32 	%f1505, %f1504, 0f3F800000, %p216;
	lg2.approx.f32 	%f1506, %f1505;
	mul.f32 	%f1507, %f1506, 0f3F317218;
	fma.rn.f32 	%f254, %f111, %f1507, %f250;
	setp.gt.f32 	%p217, %f211, 0f3C23D70A;
	@%p217 bra 	$L__BB0_157;
	add.f32 	%f1714, %f212, 0f3F800000;
	bra.uni 	$L__BB0_158;
$L__BB0_157:
	add.f32 	%f1508, %f212, 0f3F800000;
	add.f32 	%f1509, %f211, 0f3F800000;
	div.rn.f32 	%f1714, %f1508, %f1509;
$L__BB0_158:
	min.f32 	%f1510, %f1714, 0f42C80000;
	max.f32 	%f1511, %f1510, 0f3DCCCCCD;
	fma.rn.f32 	%f1512, %f1511, %f118, %f214;
	setp.gt.f32 	%p218, %f1512, 0f2EDBE6FF;
	div.rn.f32 	%f1513, %f214, %f1512;
	mov.f32 	%f1514, 0f3F800000;
	sub.f32 	%f1515, %f1514, %f1513;
	max.f32 	%f1516, %f1515, 0f2EDBE6FF;
	selp.f32 	%f1517, %f1516, 0f3F800000, %p218;
	lg2.approx.f32 	%f1518, %f1517;
	mul.f32 	%f1519, %f1518, 0f3F317218;
	fma.rn.f32 	%f1520, %f112, %f1519, %f254;
	mul.f32 	%f1521, %f1520, 0f3FB8AA3B;
	ex2.approx.f32 	%f1522, %f1521;
	sub.f32 	%f258, %f1514, %f1522;
	setp.gt.f32 	%p219, %f258, 0f322BCC77;
	@%p219 bra 	$L__BB0_124;
	bra.uni 	$L__BB0_125;
$L__BB0_159:
	cvt.f64.f32 	%fd84, %f260;
	mul.f64 	%fd85, %fd20, %fd84;
	cvt.f64.f32 	%fd86, %f331;
	fma.rn.f64 	%fd179, %fd85, %fd86, %fd179;
$L__BB0_160:
	add.s32 	%r192, %r192, 1;
	setp.eq.s32 	%p188, %r192, %r50;
	@%p188 bra 	$L__BB0_161;
	bra.uni 	$L__BB0_64;
$L__BB0_161:
	add.s32 	%r191, %r191, 32;
	setp.lt.s32 	%p189, %r191, %r8;
	@%p189 bra 	$L__BB0_61;
	bra.uni 	$L__BB0_329;
$L__BB0_162:
	add.f32 	%f1218, %f262, 0f3F800000;
	add.f32 	%f1219, %f261, 0f3F800000;
	div.rn.f32 	%f1716, %f1218, %f1219;
$L__BB0_163:
	min.f32 	%f1220, %f1716, 0f42C80000;
	max.f32 	%f1221, %f1220, 0f3DCCCCCD;
	ld.const.f32 	%f1222, [c_baseline_ic50];
	fma.rn.f32 	%f1223, %f1221, %f1222, %f287;
	setp.gt.f32 	%p166, %f1223, 0f2EDBE6FF;
	div.rn.f32 	%f1224, %f287, %f1223;
	ld.global.nc.f32 	%f1225, [%rd3];
	mov.f32 	%f1226, 0f3F800000;
	sub.f32 	%f1227, %f1226, %f1224;
	max.f32 	%f1228, %f1227, 0f2EDBE6FF;
	selp.f32 	%f1229, %f1228, 0f3F800000, %p166;
	lg2.approx.f32 	%f1230, %f1229;
	mul.f32 	%f1231, %f1230, 0f3F317218;
	fma.rn.f32 	%f291, %f1225, %f1231, 0f00000000;
	setp.gt.f32 	%p167, %f263, 0f3C23D70A;
	@%p167 bra 	$L__BB0_165;
	add.f32 	%f1717, %f264, 0f3F800000;
	bra.uni 	$L__BB0_166;
$L__BB0_165:
	add.f32 	%f1232, %f264, 0f3F800000;
	add.f32 	%f1233, %f263, 0f3F800000;
	div.rn.f32 	%f1717, %f1232, %f1233;
$L__BB0_166:
	min.f32 	%f1234, %f1717, 0f42C80000;
	max.f32 	%f1235, %f1234, 0f3DCCCCCD;
	ld.const.f32 	%f1236, [c_baseline_ic50+4];
	fma.rn.f32 	%f1237, %f1235, %f1236, %f287;
	setp.gt.f32 	%p168, %f1237, 0f2EDBE6FF;
	div.rn.f32 	%f1238, %f287, %f1237;
	ld.global.nc.f32 	%f1239, [%rd3+4];
	mov.f32 	%f1240, 0f3F800000;
	sub.f32 	%f1241, %f1240, %f1238;
	max.f32 	%f1242, %f1241, 0f2EDBE6FF;
	selp.f32 	%f1243, %f1242, 0f3F800000, %p168;
	lg2.approx.f32 	%f1244, %f1243;
	mul.f32 	%f1245, %f1244, 0f3F317218;
	fma.rn.f32 	%f295, %f1239, %f1245, %f291;
	setp.gt.f32 	%p169, %f265, 0f3C23D70A;
	@%p169 bra 	$L__BB0_168;
	add.f32 	%f1718, %f266, 0f3F800000;
	bra.uni 	$L__BB0_169;
$L__BB0_168:
	add.f32 	%f1246, %f266, 0f3F800000;
	add.f32 	%f1247, %f265, 0f3F800000;
	div.rn.f32 	%f1718, %f1246, %f1247;
$L__BB0_169:
	min.f32 	%f1248, %f1718, 0f42C80000;
	max.f32 	%f1249, %f1248, 0f3DCCCCCD;
	ld.const.f32 	%f1250, [c_baseline_ic50+8];
	fma.rn.f32 	%f1251, %f1249, %f1250, %f287;
	setp.gt.f32 	%p170, %f1251, 0f2EDBE6FF;
	div.rn.f32 	%f1252, %f287, %f1251;
	ld.global.nc.f32 	%f1253, [%rd3+8];
	mov.f32 	%f1254, 0f3F800000;
	sub.f32 	%f1255, %f1254, %f1252;
	max.f32 	%f1256, %f1255, 0f2EDBE6FF;
	selp.f32 	%f1257, %f1256, 0f3F800000, %p170;
	lg2.approx.f32 	%f1258, %f1257;
	mul.f32 	%f1259, %f1258, 0f3F317218;
	fma.rn.f32 	%f299, %f1253, %f1259, %f295;
	setp.gt.f32 	%p171, %f267, 0f3C23D70A;
	@%p171 bra 	$L__BB0_171;
	add.f32 	%f1719, %f268, 0f3F800000;
	bra.uni 	$L__BB0_172;
$L__BB0_171:
	add.f32 	%f1260, %f268, 0f3F800000;
	add.f32 	%f1261, %f267, 0f3F800000;
	div.rn.f32 	%f1719, %f1260, %f1261;
$L__BB0_172:
	min.f32 	%f1262, %f1719, 0f42C80000;
	max.f32 	%f1263, %f1262, 0f3DCCCCCD;
	ld.const.f32 	%f1264, [c_baseline_ic50+12];
	fma.rn.f32 	%f1265, %f1263, %f1264, %f287;
	setp.gt.f32 	%p172, %f1265, 0f2EDBE6FF;
	div.rn.f32 	%f1266, %f287, %f1265;
	ld.global.nc.f32 	%f1267, [%rd3+12];
	mov.f32 	%f1268, 0f3F800000;
	sub.f32 	%f1269, %f1268, %f1266;
	max.f32 	%f1270, %f1269, 0f2EDBE6FF;
	selp.f32 	%f1271, %f1270, 0f3F800000, %p172;
	lg2.approx.f32 	%f1272, %f1271;
	mul.f32 	%f1273, %f1272, 0f3F317218;
	fma.rn.f32 	%f303, %f1267, %f1273, %f299;
	setp.gt.f32 	%p173, %f269, 0f3C23D70A;
	@%p173 bra 	$L__BB0_174;
	add.f32 	%f1720, %f270, 0f3F800000;
	bra.uni 	$L__BB0_175;
$L__BB0_174:
	add.f32 	%f1274, %f270, 0f3F800000;
	add.f32 	%f1275, %f269, 0f3F800000;
	div.rn.f32 	%f1720, %f1274, %f1275;
$L__BB0_175:
	min.f32 	%f1276, %f1720, 0f42C80000;
	max.f32 	%f1277, %f1276, 0f3DCCCCCD;
	ld.const.f32 	%f1278, [c_baseline_ic50+16];
	fma.rn.f32 	%f1279, %f1277, %f1278, %f287;
	setp.gt.f32 	%p174, %f1279, 0f2EDBE6FF;
	div.rn.f32 	%f1280, %f287, %f1279;
	ld.global.nc.f32 	%f1281, [%rd3+16];
	mov.f32 	%f1282, 0f3F800000;
	sub.f32 	%f1283, %f1282, %f1280;
	max.f32 	%f1284, %f1283, 0f2EDBE6FF;
	selp.f32 	%f1285, %f1284, 0f3F800000, %p174;
	lg2.approx.f32 	%f1286, %f1285;
	mul.f32 	%f1287, %f1286, 0f3F317218;
	fma.rn.f32 	%f307, %f1281, %f1287, %f303;
	setp.gt.f32 	%p175, %f271, 0f3C23D70A;
	@%p175 bra 	$L__BB0_177;
	add.f32 	%f1721, %f272, 0f3F800000;
	bra.uni 	$L__BB0_178;
$L__BB0_177:
	add.f32 	%f1288, %f272, 0f3F800000;
	add.f32 	%f1289, %f271, 0f3F800000;
	div.rn.f32 	%f1721, %f1288, %f1289;
$L__BB0_178:
	min.f32 	%f1290, %f1721, 0f42C80000;
	max.f32 	%f1291, %f1290, 0f3DCCCCCD;
	fma.rn.f32 	%f1292, %f1291, %f113, %f287;
	setp.gt.f32 	%p176, %f1292, 0f2EDBE6FF;
	div.rn.f32 	%f1293, %f287, %f1292;
	ld.global.nc.f32 	%f1294, [%rd3+20];
	mov.f32 	%f1295, 0f3F800000;
	sub.f32 	%f1296, %f1295, %f1293;
	max.f32 	%f1297, %f1296, 0f2EDBE6FF;
	selp.f32 	%f1298, %f1297, 0f3F800000, %p176;
	lg2.approx.f32 	%f1299, %f1298;
	mul.f32 	%f1300, %f1299, 0f3F317218;
	fma.rn.f32 	%f311, %f1294, %f1300, %f307;
	setp.gt.f32 	%p177, %f273, 0f3C23D70A;
	@%p177 bra 	$L__BB0_180;
	add.f32 	%f1722, %f274, 0f3F800000;
	bra.uni 	$L__BB0_181;
$L__BB0_180:
	add.f32 	%f1301, %f274, 0f3F800000;
	add.f32 	%f1302, %f273, 0f3F800000;
	div.rn.f32 	%f1722, %f1301, %f1302;
$L__BB0_181:
	min.f32 	%f1303, %f1722, 0f42C80000;
	max.f32 	%f1304, %f1303, 0f3DCCCCCD;
	fma.rn.f32 	%f1305, %f1304, %f114, %f287;
	setp.gt.f32 	%p178, %f1305, 0f2EDBE6FF;
	div.rn.f32 	%f1306, %f287, %f1305;
	ld.global.nc.f32 	%f1307, [%rd3+24];
	mov.f32 	%f1308, 0f3F800000;
	sub.f32 	%f1309, %f1308, %f1306;
	max.f32 	%f1310, %f1309, 0f2EDBE6FF;
	selp.f32 	%f1311, %f1310, 0f3F800000, %p178;
	lg2.approx.f32 	%f1312, %f1311;
	mul.f32 	%f1313, %f1312, 0f3F317218;
	fma.rn.f32 	%f315, %f1307, %f1313, %f311;
	setp.gt.f32 	%p179, %f275, 0f3C23D70A;
	@%p179 bra 	$L__BB0_183;
	add.f32 	%f1723, %f276, 0f3F800000;
	bra.uni 	$L__BB0_184;
$L__BB0_183:
	add.f32 	%f1314, %f276, 0f3F800000;
	add.f32 	%f1315, %f275, 0f3F800000;
	div.rn.f32 	%f1723, %f1314, %f1315;
$L__BB0_184:
	min.f32 	%f1316, %f1723, 0f42C80000;
	max.f32 	%f1317, %f1316, 0f3DCCCCCD;
	fma.rn.f32 	%f1318, %f1317, %f115, %f287;
	setp.gt.f32 	%p180, %f1318, 0f2EDBE6FF;
	div.rn.f32 	%f1319, %f287, %f1318;
	ld.global.nc.f32 	%f1320, [%rd3+28];
	mov.f32 	%f1321, 0f3F800000;
	sub.f32 	%f1322, %f1321, %f1319;
	max.f32 	%f1323, %f1322, 0f2EDBE6FF;
	selp.f32 	%f1324, %f1323, 0f3F800000, %p180;
	lg2.approx.f32 	%f1325, %f1324;
	mul.f32 	%f1326, %f1325, 0f3F317218;
	fma.rn.f32 	%f319, %f1320, %f1326, %f315;
	setp.gt.f32 	%p181, %f277, 0f3C23D70A;
	@%p181 bra 	$L__BB0_186;
	add.f32 	%f1724, %f278, 0f3F800000;
	bra.uni 	$L__BB0_187;
$L__BB0_186:
	add.f32 	%f1327, %f278, 0f3F800000;
	add.f32 	%f1328, %f277, 0f3F800000;
	div.rn.f32 	%f1724, %f1327, %f1328;
$L__BB0_187:
	min.f32 	%f1329, %f1724, 0f42C80000;
	max.f32 	%f1330, %f1329, 0f3DCCCCCD;
	fma.rn.f32 	%f1331, %f1330, %f116, %f287;
	setp.gt.f32 	%p182, %f1331, 0f2EDBE6FF;
	div.rn.f32 	%f1332, %f287, %f1331;
	ld.global.nc.f32 	%f1333, [%rd3+32];
	mov.f32 	%f1334, 0f3F800000;
	sub.f32 	%f1335, %f1334, %f1332;
	max.f32 	%f1336, %f1335, 0f2EDBE6FF;
	selp.f32 	%f1337, %f1336, 0f3F800000, %p182;
	lg2.approx.f32 	%f1338, %f1337;
	mul.f32 	%f1339, %f1338, 0f3F317218;
	fma.rn.f32 	%f323, %f1333, %f1339, %f319;
	setp.gt.f32 	%p183, %f279, 0f3C23D70A;
	@%p183 bra 	$L__BB0_189;
	add.f32 	%f1725, %f280, 0f3F800000;
	bra.uni 	$L__BB0_190;
$L__BB0_189:
	add.f32 	%f1340, %f280, 0f3F800000;
	add.f32 	%f1341, %f279, 0f3F800000;
	div.rn.f32 	%f1725, %f1340, %f1341;
$L__BB0_190:
	min.f32 	%f1342, %f1725, 0f42C80000;
	max.f32 	%f1343, %f1342, 0f3DCCCCCD;
	fma.rn.f32 	%f1344, %f1343, %f117, %f287;
	setp.gt.f32 	%p184, %f1344, 0f2EDBE6FF;
	div.rn.f32 	%f1345, %f287, %f1344;
	ld.global.nc.f32 	%f1346, [%rd3+36];
	mov.f32 	%f1347, 0f3F800000;
	sub.f32 	%f1348, %f1347, %f1345;
	max.f32 	%f1349, %f1348, 0f2EDBE6FF;
	selp.f32 	%f1350, %f1349, 0f3F800000, %p184;
	lg2.approx.f32 	%f1351, %f1350;
	mul.f32 	%f1352, %f1351, 0f3F317218;
	fma.rn.f32 	%f327, %f1346, %f1352, %f323;
	setp.gt.f32 	%p185, %f281, 0f3C23D70A;
	@%p185 bra 	$L__BB0_192;
	add.f32 	%f1726, %f282, 0f3F800000;
	bra.uni 	$L__BB0_193;
$L__BB0_192:
	add.f32 	%f1353, %f282, 0f3F800000;
	add.f32 	%f1354, %f281, 0f3F800000;
	div.rn.f32 	%f1726, %f1353, %f1354;
$L__BB0_193:
	min.f32 	%f1355, %f1726, 0f42C80000;
	max.f32 	%f1356, %f1355, 0f3DCCCCCD;
	fma.rn.f32 	%f1357, %f1356, %f118, %f287;
	setp.gt.f32 	%p186, %f1357, 0f2EDBE6FF;
	div.rn.f32 	%f1358, %f287, %f1357;
	ld.global.nc.f32 	%f1359, [%rd3+40];
	mov.f32 	%f1360, 0f3F800000;
	sub.f32 	%f1361, %f1360, %f1358;
	max.f32 	%f1362, %f1361, 0f2EDBE6FF;
	selp.f32 	%f1363, %f1362, 0f3F800000, %p186;
	lg2.approx.f32 	%f1364, %f1363;
	mul.f32 	%f1365, %f1364, 0f3F317218;
	fma.rn.f32 	%f1366, %f1359, %f1365, %f327;
	mul.f32 	%f1367, %f1366, 0f3FB8AA3B;
	ex2.approx.f32 	%f1368, %f1367;
	sub.f32 	%f331, %f1360, %f1368;
	setp.gt.f32 	%p187, %f331, 0f322BCC77;
	@%p187 bra 	$L__BB0_159;
	bra.uni 	$L__BB0_160;
$L__BB0_194:
	ld.param.u64 	%rd98, [mega_fused_vasil_fluxnet_param_6];
	mov.f64 	%fd179, 0d0000000000000000;
	setp.eq.s64 	%p64, %rd98, 0;
	@%p64 bra 	$L__BB0_207;
	mov.u32 	%r196, %r7;
$L__BB0_196:
	sub.s32 	%r37, %r3, %r196;
	setp.lt.s32 	%p65, %r37, 1;
	@%p65 bra 	$L__BB0_328;
	mul.wide.u32 	%rd49, %r196, 8;
	add.s64 	%rd50, %rd1, %rd49;
	ld.global.nc.f64 	%fd35, [%rd50];
	setp.lt.f64 	%p66, %fd35, 0d3FF0000000000000;
	@%p66 bra 	$L__BB0_328;
	neg.s32 	%r198, %r50;
	cvt.rn.f32.u32 	%f472, %r37;
	mov.b32 	%r199, 0;
	mov.u32 	%r197, %r196;
$L__BB0_199:
	mul.wide.s32 	%rd51, %r197, 4;
	add.s64 	%rd52, %rd5, %rd51;
	ld.global.nc.f32 	%f473, [%rd52];
	setp.lt.f32 	%p67, %f473, 0f3A83126F;
	@%p67 bra 	$L__BB0_327;
	sub.s32 	%r107, %r3, %r196;
	add.s32 	%r108, %r107, -1500;
	setp.lt.u32 	%p68, %r108, -1499;
	mul.wide.u32 	%rd53, %r199, 4;
	add.s64 	%rd54, %rd2, %rd53;
	ld.global.nc.f32 	%f474, [%rd54];
	shr.u32 	%r109, %r5, 5;
	add.s32 	%r110, %r187, %r109;
	mul.lo.s32 	%r111, %r110, 11;
	mul.wide.u32 	%rd55, %r111, 4;
	add.s64 	%rd56, %rd2, %rd55;
	ld.global.nc.f32 	%f475, [%rd56];
	ld.global.nc.f32 	%f476, [%rd54+4];
	ld.global.nc.f32 	%f477, [%rd56+4];
	ld.global.nc.f32 	%f478, [%rd54+8];
	ld.global.nc.f32 	%f479, [%rd56+8];
	ld.global.nc.f32 	%f480, [%rd54+12];
	ld.global.nc.f32 	%f481, [%rd56+12];
	ld.global.nc.f32 	%f482, [%rd54+16];
	ld.global.nc.f32 	%f483, [%rd56+16];
	ld.global.nc.f32 	%f484, [%rd54+20];
	ld.global.nc.f32 	%f485, [%rd56+20];
	ld.global.nc.f32 	%f486, [%rd54+24];
	ld.global.nc.f32 	%f487, [%rd56+24];
	ld.global.nc.f32 	%f488, [%rd54+28];
	ld.global.nc.f32 	%f489, [%rd56+28];
	ld.global.nc.f32 	%f490, [%rd54+32];
	ld.global.nc.f32 	%f491, [%rd56+32];
	ld.global.nc.f32 	%f492, [%rd54+36];
	ld.global.nc.f32 	%f493, [%rd56+36];
	ld.global.nc.f32 	%f494, [%rd54+40];
	ld.global.nc.f32 	%f495, [%rd56+40];
	@%p68 bra 	$L__BB0_327;
	setp.leu.f32 	%p69, %f710, 0f3F340174;
	mov.f32 	%f1749, %f97;
	@%p69 bra 	$L__BB0_203;
	lg2.approx.f32 	%f713, %f98;
	mul.f32 	%f1749, %f713, 0f3F317218;
$L__BB0_203:
	ex2.approx.f32 	%f714, %f100;
	neg.f32 	%f498, %f1749;
	mul.f32 	%f715, %f95, %f1749;
	mul.f32 	%f716, %f715, 0fBFB8AA3B;
	ex2.approx.f32 	%f717, %f716;
	sub.f32 	%f499, %f714, %f717;
	abs.f32 	%f718, %f499;
	setp.lt.f32 	%p70, %f718, 0f2EDBE6FF;
	@%p70 bra 	$L__BB0_327;
	mul.f32 	%f719, %f472, %f99;
	mul.f32 	%f720, %f719, 0f3FB8AA3B;
	ex2.approx.f32 	%f721, %f720;
	mul.f32 	%f722, %f472, %f498;
	mul.f32 	%f723, %f722, 0f3FB8AA3B;
	ex2.approx.f32 	%f724, %f723;
	sub.f32 	%f725, %f721, %f724;
	div.rn.f32 	%f726, %f725, %f499;
	max.f32 	%f500, %f726, 0f00000000;
	setp.lt.f32 	%p71, %f500, 0f322BCC77;
	@%p71 bra 	$L__BB0_327;
	setp.leu.f32 	%p72, %f474, 0f3C23D70A;
	@%p72 bra 	$L__BB0_294;
	add.f32 	%f727, %f475, 0f3F800000;
	add.f32 	%f728, %f474, 0f3F800000;
	div.rn.f32 	%f1750, %f727, %f728;
	bra.uni 	$L__BB0_295;
$L__BB0_207:
	mov.u32 	%r193, %r7;
$L__BB0_208:
	sub.s32 	%r30, %r3, %r193;
	setp.lt.s32 	%p97, %r30, 1;
	@%p97 bra 	$L__BB0_261;
	mul.wide.u32 	%rd57, %r193, 8;
	add.s64 	%rd58, %rd1, %rd57;
	ld.global.nc.f64 	%fd26, [%rd58];
	setp.lt.f64 	%p98, %fd26, 0d3FF0000000000000;
	@%p98 bra 	$L__BB0_261;
	setp.leu.f32 	%p99, %f710, 0f3F340174;
	cvt.rn.f32.u32 	%f332, %r30;
	@%p99 bra 	$L__BB0_252;
	mov.b32 	%r194, 0;
$L__BB0_212:
	mad.lo.s32 	%r122, %r194, %r52, %r193;
	mul.wide.s32 	%rd65, %r122, 4;
	add.s64 	%rd66, %rd5, %rd65;
	ld.global.nc.f32 	%f333, [%rd66];
	setp.lt.f32 	%p128, %f333, 0f3A83126F;
	@%p128 bra 	$L__BB0_219;
	sub.s32 	%r123, %r3, %r193;
	add.s32 	%r124, %r123, -1500;
	setp.lt.u32 	%p129, %r124, -1499;
	mul.lo.s32 	%r125, %r194, 11;
	mul.wide.u32 	%rd67, %r125, 4;
	add.s64 	%rd68, %rd2, %rd67;
	ld.global.nc.f32 	%f334, [%rd68];
	shr.u32 	%r126, %r5, 5;
	add.s32 	%r127, %r187, %r126;
	mul.lo.s32 	%r128, %r127, 11;
	mul.wide.u32 	%rd69, %r128, 4;
	add.s64 	%rd70, %rd2, %rd69;
	ld.global.nc.f32 	%f335, [%rd70];
	ld.global.nc.f32 	%f336, [%rd68+4];
	ld.global.nc.f32 	%f337, [%rd70+4];
	ld.global.nc.f32 	%f338, [%rd68+8];
	ld.global.nc.f32 	%f339, [%rd70+8];
	ld.global.nc.f32 	%f340, [%rd68+12];
	ld.global.nc.f32 	%f341, [%rd70+12];
	ld.global.nc.f32 	%f342, [%rd68+16];
	ld.global.nc.f32 	%f343, [%rd70+16];
	ld.global.nc.f32 	%f344, [%rd68+20];
	ld.global.nc.f32 	%f345, [%rd70+20];
	ld.global.nc.f32 	%f346, [%rd68+24];
	ld.global.nc.f32 	%f347, [%rd70+24];
	ld.global.nc.f32 	%f348, [%rd68+28];
	ld.global.nc.f32 	%f349, [%rd70+28];
	ld.global.nc.f32 	%f350, [%rd68+32];
	ld.global.nc.f32 	%f351, [%rd70+32];
	ld.global.nc.f32 	%f352, [%rd68+36];
	ld.global.nc.f32 	%f353, [%rd70+36];
	ld.global.nc.f32 	%f354, [%rd68+40];
	ld.global.nc.f32 	%f355, [%rd70+40];
	@%p129 bra 	$L__BB0_219;
	lg2.approx.f32 	%f1044, %f98;
	ex2.approx.f32 	%f1045, %f100;
	mul.f32 	%f356, %f1044, 0fBF317218;
	mul.f32 	%f1046, %f95, %f356;
	mul.f32 	%f1047, %f1046, 0f3FB8AA3B;
	ex2.approx.f32 	%f1048, %f1047;
	sub.f32 	%f357, %f1045, %f1048;
	abs.f32 	%f1049, %f357;
	setp.lt.f32 	%p130, %f1049, 0f2EDBE6FF;
	@%p130 bra 	$L__BB0_219;
	mul.f32 	%f1050, %f332, %f99;
	mul.f32 	%f1051, %f1050, 0f3FB8AA3B;
	ex2.approx.f32 	%f1052, %f1051;
	mul.f32 	%f1053, %f356, %f332;
	mul.f32 	%f1054, %f1053, 0f3FB8AA3B;
	ex2.approx.f32 	%f1055, %f1054;
	sub.f32 	%f1056, %f1052, %f1055;
	div.rn.f32 	%f1057, %f1056, %f357;
	max.f32 	%f358, %f1057, 0f00000000;
	setp.lt.f32 	%p131, %f358, 0f322BCC77;
	@%p131 bra 	$L__BB0_219;
	setp.gt.f32 	%p132, %f334, 0f3C23D70A;
	@%p132 bra 	$L__BB0_220;
	add.f32 	%f1727, %f335, 0f3F800000;
	bra.uni 	$L__BB0_221;
$L__BB0_218:
	cvt.f64.f32 	%fd80, %f333;
	mul.f64 	%fd81, %fd26, %fd80;
	cvt.f64.f32 	%fd82, %f402;
	fma.rn.f64 	%fd179, %fd81, %fd82, %fd179;
$L__BB0_219:
	add.s32 	%r194, %r194, 1;
	setp.eq.s32 	%p155, %r194, %r50;
	@%p155 bra 	$L__BB0_261;
	bra.uni 	$L__BB0_212;
$L__BB0_220:
	add.f32 	%f1058, %f335, 0f3F800000;
	add.f32 	%f1059, %f334, 0f3F800000;
	div.rn.f32 	%f1727, %f1058, %f1059;
$L__BB0_221:
	min.f32 	%f1060, %f1727, 0f42C80000;
	max.f32 	%f1061, %f1060, 0f3DCCCCCD;
	ld.global.nc.f32 	%f1062, [%rd4];
	fma.rn.f32 	%f1063, %f1061, %f1062, %f358;
	setp.gt.f32 	%p133, %f1063, 0f2EDBE6FF;
	div.rn.f32 	%f1064, %f358, %f1063;
	mov.f32 	%f1065, 0f3F800000;
	sub.f32 	%f1066, %f1065, %f1064;
	max.f32 	%f1067, %f1066, 0f2EDBE6FF;
	selp.f32 	%f1068, %f1067, 0f3F800000, %p133;
	lg2.approx.f32 	%f1069, %f1068;
	mul.f32 	%f1070, %f1069, 0f3F317218;
	fma.rn.f32 	%f362, %f102, %f1070, 0f00000000;
	setp.gt.f32 	%p134, %f336, 0f3C23D70A;
	@%p134 bra 	$L__BB0_223;
	add.f32 	%f1728, %f337, 0f3F800000;
	bra.uni 	$L__BB0_224;
$L__BB0_223:
	add.f32 	%f1071, %f337, 0f3F800000;
	add.f32 	%f1072, %f336, 0f3F800000;
	div.rn.f32 	%f1728, %f1071, %f1072;
$L__BB0_224:
	min.f32 	%f1073, %f1728, 0f42C80000;
	max.f32 	%f1074, %f1073, 0f3DCCCCCD;
	ld.global.nc.f32 	%f1075, [%rd4+4];
	fma.rn.f32 	%f1076, %f1074, %f1075, %f358;
	setp.gt.f32 	%p135, %f1076, 0f2EDBE6FF;
	div.rn.f32 	%f1077, %f358, %f1076;
	mov.f32 	%f1078, 0f3F800000;
	sub.f32 	%f1079, %f1078, %f1077;
	max.f32 	%f1080, %f1079, 0f2EDBE6FF;
	selp.f32 	%f1081, %f1080, 0f3F800000, %p135;
	lg2.approx.f32 	%f1082, %f1081;
	mul.f32 	%f1083, %f1082, 0f3F317218;
	fma.rn.f32 	%f366, %f103, %f1083, %f362;
	setp.gt.f32 	%p136, %f338, 0f3C23D70A;
	@%p136 bra 	$L__BB0_226;
	add.f32 	%f1729, %f339, 0f3F800000;
	bra.uni 	$L__BB0_227;
$L__BB0_226:
	add.f32 	%f1084, %f339, 0f3F800000;
	add.f32 	%f1085, %f338, 0f3F800000;
	div.rn.f32 	%f1729, %f1084, %f1085;
$L__BB0_227:
	min.f32 	%f1086, %f1729, 0f42C80000;
	max.f32 	%f1087, %f1086, 0f3DCCCCCD;
	ld.global.nc.f32 	%f1088, [%rd4+8];
	fma.rn.f32 	%f1089, %f1087, %f1088, %f358;
	setp.gt.f32 	%p137, %f1089, 0f2EDBE6FF;
	div.rn.f32 	%f1090, %f358, %f1089;
	mov.f32 	%f1091, 0f3F800000;
	sub.f32 	%f1092, %f1091, %f1090;
	max.f32 	%f1093, %f1092, 0f2EDBE6FF;
	selp.f32 	%f1094, %f1093, 0f3F800000, %p137;
	lg2.approx.f32 	%f1095, %f1094;
	mul.f32 	%f1096, %f1095, 0f3F317218;
	fma.rn.f32 	%f370, %f104, %f1096, %f366;
	setp.gt.f32 	%p138, %f340, 0f3C23D70A;
	@%p138 bra 	$L__BB0_229;
	add.f32 	%f1730, %f341, 0f3F800000;
	bra.uni 	$L__BB0_230;
$L__BB0_229:
	add.f32 	%f1097, %f341, 0f3F800000;
	add.f32 	%f1098, %f340, 0f3F800000;
	div.rn.f32 	%f1730, %f1097, %f1098;
$L__BB0_230:
	min.f32 	%f1099, %f1730, 0f42C80000;
	max.f32 	%f1100, %f1099, 0f3DCCCCCD;
	ld.global.nc.f32 	%f1101, [%rd4+12];
	fma.rn.f32 	%f1102, %f1100, %f1101, %f358;
	setp.gt.f32 	%p139, %f1102, 0f2EDBE6FF;
	div.rn.f32 	%f1103, %f358, %f1102;
	mov.f32 	%f1104, 0f3F800000;
	sub.f32 	%f1105, %f1104, %f1103;
	max.f32 	%f1106, %f1105, 0f2EDBE6FF;
	selp.f32 	%f1107, %f1106, 0f3F800000, %p139;
	lg2.approx.f32 	%f1108, %f1107;
	mul.f32 	%f1109, %f1108, 0f3F317218;
	fma.rn.f32 	%f374, %f105, %f1109, %f370;
	setp.gt.f32 	%p140, %f342, 0f3C23D70A;
	@%p140 bra 	$L__BB0_232;
	add.f32 	%f1731, %f343, 0f3F800000;
	bra.uni 	$L__BB0_233;
$L__BB0_232:
	add.f32 	%f1110, %f343, 0f3F800000;
	add.f32 	%f1111, %f342, 0f3F800000;
	div.rn.f32 	%f1731, %f1110, %f1111;
$L__BB0_233:
	min.f32 	%f1112, %f1731, 0f42C80000;
	max.f32 	%f1113, %f1112, 0f3DCCCCCD;
	ld.global.nc.f32 	%f1114, [%rd4+16];
	fma.rn.f32 	%f1115, %f1113, %f1114, %f358;
	setp.gt.f32 	%p141, %f1115, 0f2EDBE6FF;
	div.rn.f32 	%f1116, %f358, %f1115;
	mov.f32 	%f1117, 0f3F800000;
	sub.f32 	%f1118, %f1117, %f1116;
	max.f32 	%f1119, %f1118, 0f2EDBE6FF;
	selp.f32 	%f1120, %f1119, 0f3F800000, %p141;
	lg2.approx.f32 	%f1121, %f1120;
	mul.f32 	%f1122, %f1121, 0f3F317218;
	fma.rn.f32 	%f378, %f106, %f1122, %f374;
	setp.gt.f32 	%p142, %f344, 0f3C23D70A;
	@%p142 bra 	$L__BB0_235;
	add.f32 	%f1732, %f345, 0f3F800000;
	bra.uni 	$L__BB0_236;
$L__BB0_235:
	add.f32 	%f1123, %f345, 0f3F800000;
	add.f32 	%f1124, %f344, 0f3F800000;
	div.rn.f32 	%f1732, %f1123, %f1124;
$L__BB0_236:
	min.f32 	%f1125, %f1732, 0f42C80000;
	max.f32 	%f1126, %f1125, 0f3DCCCCCD;
	ld.global.nc.f32 	%f1127, [%rd4+20];
	fma.rn.f32 	%f1128, %f1126, %f1127, %f358;
	setp.gt.f32 	%p143, %f1128, 0f2EDBE6FF;
	div.rn.f32 	%f1129, %f358, %f1128;
	mov.f32 	%f1130, 0f3F800000;
	sub.f32 	%f1131, %f1130, %f1129;
	max.f32 	%f1132, %f1131, 0f2EDBE6FF;
	selp.f32 	%f1133, %f1132, 0f3F800000, %p143;
	lg2.approx.f32 	%f1134, %f1133;
	mul.f32 	%f1135, %f1134, 0f3F317218;
	fma.rn.f32 	%f382, %f107, %f1135, %f378;
	setp.gt.f32 	%p144, %f346, 0f3C23D70A;
	@%p144 bra 	$L__BB0_238;
	add.f32 	%f1733, %f347, 0f3F800000;
	bra.uni 	$L__BB0_239;
$L__BB0_238:
	add.f32 	%f1136, %f347, 0f3F800000;
	add.f32 	%f1137, %f346, 0f3F800000;
	div.rn.f32 	%f1733, %f1136, %f1137;
$L__BB0_239:
	min.f32 	%f1138, %f1733, 0f42C80000;
	max.f32 	%f1139, %f1138, 0f3DCCCCCD;
	ld.global.nc.f32 	%f1140, [%rd4+24];
	fma.rn.f32 	%f1141, %f1139, %f1140, %f358;
	setp.gt.f32 	%p145, %f1141, 0f2EDBE6FF;
	div.rn.f32 	%f1142, %f358, %f1141;
	mov.f32 	%f1143, 0f3F800000;
	sub.f32 	%f1144, %f1143, %f1142;
	max.f32 	%f1145, %f1144, 0f2EDBE6FF;
	selp.f32 	%f1146, %f1145, 0f3F800000, %p145;
	lg2.approx.f32 	%f1147, %f1146;
	mul.f32 	%f1148, %f1147, 0f3F317218;
	fma.rn.f32 	%f386, %f108, %f1148, %f382;
	setp.gt.f32 	%p146, %f348, 0f3C23D70A;
	@%p146 bra 	$L__BB0_241;
	add.f32 	%f1734, %f349, 0f3F800000;
	bra.uni 	$L__BB0_242;
$L__BB0_241:
	add.f32 	%f1149, %f349, 0f3F800000;
	add.f32 	%f1150, %f348, 0f3F800000;
	div.rn.f32 	%f1734, %f1149, %f1150;
$L__BB0_242:
	min.f32 	%f1151, %f1734, 0f42C80000;
	max.f32 	%f1152, %f1151, 0f3DCCCCCD;
	ld.global.nc.f32 	%f1153, [%rd4+28];
	fma.rn.f32 	%f1154, %f1152, %f1153, %f358;
	setp.gt.f32 	%p147, %f1154, 0f2EDBE6FF;
	div.rn.f32 	%f1155, %f358, %f1154;
	mov.f32 	%f1156, 0f3F800000;
	sub.f32 	%f1157, %f1156, %f1155;
	max.f32 	%f1158, %f1157, 0f2EDBE6FF;
	selp.f32 	%f1159, %f1158, 0f3F800000, %p147;
	lg2.approx.f32 	%f1160, %f1159;
	mul.f32 	%f1161, %f1160, 0f3F317218;
	fma.rn.f32 	%f390, %f109, %f1161, %f386;
	setp.gt.f32 	%p148, %f350, 0f3C23D70A;
	@%p148 bra 	$L__BB0_244;
	add.f32 	%f1735, %f351, 0f3F800000;
	bra.uni 	$L__BB0_245;
$L__BB0_244:
	add.f32 	%f1162, %f351, 0f3F800000;
	add.f32 	%f1163, %f350, 0f3F800000;
	div.rn.f32 	%f1735, %f1162, %f1163;
$L__BB0_245:
	min.f32 	%f1164, %f1735, 0f42C80000;
	max.f32 	%f1165, %f1164, 0f3DCCCCCD;
	ld.global.nc.f32 	%f1166, [%rd4+32];
	fma.rn.f32 	%f1167, %f1165, %f1166, %f358;
	setp.gt.f32 	%p149, %f1167, 0f2EDBE6FF;
	div.rn.f32 	%f1168, %f358, %f1167;
	mov.f32 	%f1169, 0f3F800000;
	sub.f32 	%f1170, %f1169, %f1168;
	max.f32 	%f1171, %f1170, 0f2EDBE6FF;
	selp.f32 	%f1172, %f1171, 0f3F800000, %p149;
	lg2.approx.f32 	%f1173, %f1172;
	mul.f32 	%f1174, %f1173, 0f3F317218;
	fma.rn.f32 	%f394, %f110, %f1174, %f390;
	setp.gt.f32 	%p150, %f352, 0f3C23D70A;
	@%p150 bra 	$L__BB0_247;
	add.f32 	%f1736, %f353, 0f3F800000;
	bra.uni 	$L__BB0_248;
$L__BB0_247:
	add.f32 	%f1175, %f353, 0f3F800000;
	add.f32 	%f1176, %f352, 0f3F800000;
	div.rn.f32 	%f1736, %f1175, %f1176;
$L__BB0_248:
	min.f32 	%f1177, %f1736, 0f42C80000;
	max.f32 	%f1178, %f1177, 0f3DCCCCCD;
	ld.global.nc.f32 	%f1179, [%rd4+36];
	fma.rn.f32 	%f1180, %f1178, %f1179, %f358;
	setp.gt.f32 	%p151, %f1180, 0f2EDBE6FF;
	div.rn.f32 	%f1181, %f358, %f1180;
	mov.f32 	%f1182, 0f3F800000;
	sub.f32 	%f1183, %f1182, %f1181;
	max.f32 	%f1184, %f1183, 0f2EDBE6FF;
	selp.f32 	%f1185, %f1184, 0f3F800000, %p151;
	lg2.approx.f32 	%f1186, %f1185;
	mul.f32 	%f1187, %f1186, 0f3F317218;
	fma.rn.f32 	%f398, %f111, %f1187, %f394;
	setp.gt.f32 	%p152, %f354, 0f3C23D70A;
	@%p152 bra 	$L__BB0_250;
	add.f32 	%f1737, %f355, 0f3F800000;
	bra.uni 	$L__BB0_251;
$L__BB0_250:
	add.f32 	%f1188, %f355, 0f3F800000;
	add.f32 	%f1189, %f354, 0f3F800000;
	div.rn.f32 	%f1737, %f1188, %f1189;
$L__BB0_251:
	min.f32 	%f1190, %f1737, 0f42C80000;
	max.f32 	%f1191, %f1190, 0f3DCCCCCD;
	ld.global.nc.f32 	%f1192, [%rd4+40];
	fma.rn.f32 	%f1193, %f1191, %f1192, %f358;
	setp.gt.f32 	%p153, %f1193, 0f2EDBE6FF;
	div.rn.f32 	%f1194, %f358, %f1193;
	mov.f32 	%f1195, 0f3F800000;
	sub.f32 	%f1196, %f1195, %f1194;
	max.f32 	%f1197, %f1196, 0f2EDBE6FF;
	selp.f32 	%f1198, %f1197, 0f3F800000, %p153;
	lg2.approx.f32 	%f1199, %f1198;
	mul.f32 	%f1200, %f1199, 0f3F317218;
	fma.rn.f32 	%f1201, %f112, %f1200, %f398;
	mul.f32 	%f1202, %f1201, 0f3FB8AA3B;
	ex2.approx.f32 	%f1203, %f1202;
	sub.f32 	%f402, %f1195, %f1203;
	setp.gt.f32 	%p154, %f402, 0f322BCC77;
	@%p154 bra 	$L__BB0_218;
	bra.uni 	$L__BB0_219;
$L__BB0_252:
	mov.b32 	%r195, 0;
$L__BB0_253:
	mad.lo.s32 	%r113, %r195, %r52, %r193;
	mul.wide.s32 	%rd59, %r113, 4;
	add.s64 	%rd60, %rd5, %rd59;
	ld.global.nc.f32 	%f403, [%rd60];
	setp.lt.f32 	%p100, %f403, 0f3A83126F;
	@%p100 bra 	$L__BB0_260;
	sub.s32 	%r114, %r3, %r193;
	add.s32 	%r115, %r114, -1500;
	setp.lt.u32 	%p101, %r115, -1499;
	mul.lo.s32 	%r116, %r195, 11;
	mul.wide.u32 	%rd61, %r116, 4;
	add.s64 	%rd62, %rd2, %rd61;
	ld.global.nc.f32 	%f404, [%rd62];
	shr.u32 	%r117, %r5, 5;
	add.s32 	%r118, %r187, %r117;
	mul.lo.s32 	%r119, %r118, 11;
	mul.wide.u32 	%rd63, %r119, 4;
	add.s64 	%rd64, %rd2, %rd63;
	ld.global.nc.f32 	%f405, [%rd64];
	ld.global.nc.f32 	%f406, [%rd62+4];
	ld.global.nc.f32 	%f407, [%rd64+4];
	ld.global.nc.f32 	%f408, [%rd62+8];
	ld.global.nc.f32 	%f409, [%rd64+8];
	ld.global.nc.f32 	%f410, [%rd62+12];
	ld.global.nc.f32 	%f411, [%rd64+12];
	ld.global.nc.f32 	%f412, [%rd62+16];
	ld.global.nc.f32 	%f413, [%rd64+16];
	ld.global.nc.f32 	%f414, [%rd62+20];
	ld.global.nc.f32 	%f415, [%rd64+20];
	ld.global.nc.f32 	%f416, [%rd62+24];
	ld.global.nc.f32 	%f417, [%rd64+24];
	ld.global.nc.f32 	%f418, [%rd62+28];
	ld.global.nc.f32 	%f419, [%rd64+28];
	ld.global.nc.f32 	%f420, [%rd62+32];
	ld.global.nc.f32 	%f421, [%rd64+32];
	ld.global.nc.f32 	%f422, [%rd62+36];
	ld.global.nc.f32 	%f423, [%rd64+36];
	ld.global.nc.f32 	%f424, [%rd62+40];
	ld.global.nc.f32 	%f425, [%rd64+40];
	@%p101 bra 	$L__BB0_260;
	ex2.approx.f32 	%f884, %f100;
	mul.f32 	%f885, %f95, %f101;
	mul.f32 	%f886, %f885, 0f3FB8AA3B;
	ex2.approx.f32 	%f887, %f886;
	sub.f32 	%f426, %f884, %f887;
	abs.f32 	%f888, %f426;
	setp.lt.f32 	%p102, %f888, 0f2EDBE6FF;
	@%p102 bra 	$L__BB0_260;
	sub.s32 	%r120, %r3, %r193;
	cvt.rn.f32.u32 	%f889, %r120;
	mul.f32 	%f890, %f889, %f99;
	mul.f32 	%f891, %f890, 0f3FB8AA3B;
	ex2.approx.f32 	%f892, %f891;
	mul.f32 	%f893, %f889, %f101;
	mul.f32 	%f894, %f893, 0f3FB8AA3B;
	ex2.approx.f32 	%f895, %f894;
	sub.f32 	%f896, %f892, %f895;
	div.rn.f32 	%f897, %f896, %f426;
	max.f32 	%f427, %f897, 0f00000000;
	setp.lt.f32 	%p103, %f427, 0f322BCC77;
	@%p103 bra 	$L__BB0_260;
	setp.gt.f32 	%p104, %f404, 0f3C23D70A;
	@%p104 bra 	$L__BB0_262;
	add.f32 	%f1738, %f405, 0f3F800000;
	bra.uni 	$L__BB0_263;
$L__BB0_259:
	cvt.f64.f32 	%fd77, %f403;
	mul.f64 	%fd78, %fd26, %fd77;
	cvt.f64.f32 	%fd79, %f471;
	fma.rn.f64 	%fd179, %fd78, %fd79, %fd179;
$L__BB0_260:
	add.s32 	%r195, %r195, 1;
	setp.eq.s32 	%p127, %r195, %r50;
	@%p127 bra 	$L__BB0_261;
	bra.uni 	$L__BB0_253;
$L__BB0_261:
	add.s32 	%r193, %r193, 32;
	setp.lt.s32 	%p156, %r193, %r8;
	@%p156 bra 	$L__BB0_208;
	bra.uni 	$L__BB0_329;
$L__BB0_262:
	add.f32 	%f898, %f405, 0f3F800000;
	add.f32 	%f899, %f404, 0f3F800000;
	div.rn.f32 	%f1738, %f898, %f899;
$L__BB0_263:
	min.f32 	%f900, %f1738, 0f42C80000;
	max.f32 	%f901, %f900, 0f3DCCCCCD;
	ld.global.nc.f32 	%f902, [%rd4];
	fma.rn.f32 	%f903, %f901, %f902, %f427;
	setp.gt.f32 	%p105, %f903, 0f2EDBE6FF;
	div.rn.f32 	%f904, %f427, %f903;
	mov.f32 	%f905, 0f3F800000;
	sub.f32 	%f906, %f905, %f904;
	max.f32 	%f907, %f906, 0f2EDBE6FF;
	selp.f32 	%f908, %f907, 0f3F800000, %p105;
	lg2.approx.f32 	%f909, %f908;
	mul.f32 	%f910, %f909, 0f3F317218;
	fma.rn.f32 	%f431, %f102, %f910, 0f00000000;
	setp.gt.f32 	%p106, %f406, 0f3C23D70A;
	@%p106 bra 	$L__BB0_265;
	add.f32 	%f1739, %f407, 0f3F800000;
	bra.uni 	$L__BB0_266;
$L__BB0_265:
	add.f32 	%f911, %f407, 0f3F800000;
	add.f32 	%f912, %f406, 0f3F800000;
	div.rn.f32 	%f1739, %f911, %f912;
$L__BB0_266:
	min.f32 	%f913, %f1739, 0f42C80000;
	max.f32 	%f914, %f913, 0f3DCCCCCD;
	ld.global.nc.f32 	%f915, [%rd4+4];
	fma.rn.f32 	%f916, %f914, %f915, %f427;
	setp.gt.f32 	%p107, %f916, 0f2EDBE6FF;
	div.rn.f32 	%f917, %f427, %f916;
	mov.f32 	%f918, 0f3F800000;
	sub.f32 	%f919, %f918, %f917;
	max.f32 	%f920, %f919, 0f2EDBE6FF;
	selp.f32 	%f921, %f920, 0f3F800000, %p107;
	lg2.approx.f32 	%f922, %f921;
	mul.f32 	%f923, %f922, 0f3F317218;
	fma.rn.f32 	%f435, %f103, %f923, %f431;
	setp.gt.f32 	%p108, %f408, 0f3C23D70A;
	@%p108 bra 	$L__BB0_268;
	add.f32 	%f1740, %f409, 0f3F800000;
	bra.uni 	$L__BB0_269;
$L__BB0_268:
	add.f32 	%f924, %f409, 0f3F800000;
	add.f32 	%f925, %f408, 0f3F800000;
	div.rn.f32 	%f1740, %f924, %f925;
$L__BB0_269:
	min.f32 	%f926, %f1740, 0f42C80000;
	max.f32 	%f927, %f926, 0f3DCCCCCD;
	ld.global.nc.f32 	%f928, [%rd4+8];
	fma.rn.f32 	%f929, %f927, %f928, %f427;
	setp.gt.f32 	%p109, %f929, 0f2EDBE6FF;
	div.rn.f32 	%f930, %f427, %f929;
	mov.f32 	%f931, 0f3F800000;
	sub.f32 	%f932, %f931, %f930;
	max.f32 	%f933, %f932, 0f2EDBE6FF;
	selp.f32 	%f934, %f933, 0f3F800000, %p109;
	lg2.approx.f32 	%f935, %f934;
	mul.f32 	%f936, %f935, 0f3F317218;
	fma.rn.f32 	%f439, %f104, %f936, %f435;
	setp.gt.f32 	%p110, %f410, 0f3C23D70A;
	@%p110 bra 	$L__BB0_271;
	add.f32 	%f1741, %f411, 0f3F800000;
	bra.uni 	$L__BB0_272;
$L__BB0_271:
	add.f32 	%f937, %f411, 0f3F800000;
	add.f32 	%f938, %f410, 0f3F800000;
	div.rn.f32 	%f1741, %f937, %f938;
$L__BB0_272:
	min.f32 	%f939, %f1741, 0f42C80000;
	max.f32 	%f940, %f939, 0f3DCCCCCD;
	ld.global.nc.f32 	%f941, [%rd4+12];
	fma.rn.f32 	%f942, %f940, %f941, %f427;
	setp.gt.f32 	%p111, %f942, 0f2EDBE6FF;
	div.rn.f32 	%f943, %f427, %f942;
	mov.f32 	%f944, 0f3F800000;
	sub.f32 	%f945, %f944, %f943;
	max.f32 	%f946, %f945, 0f2EDBE6FF;
	selp.f32 	%f947, %f946, 0f3F800000, %p111;
	lg2.approx.f32 	%f948, %f947;
	mul.f32 	%f949, %f948, 0f3F317218;
	fma.rn.f32 	%f443, %f105, %f949, %f439;
	setp.gt.f32 	%p112, %f412, 0f3C23D70A;
	@%p112 bra 	$L__BB0_274;
	add.f32 	%f1742, %f413, 0f3F800000;
	bra.uni 	$L__BB0_275;
$L__BB0_274:
	add.f32 	%f950, %f413, 0f3F800000;
	add.f32 	%f951, %f412, 0f3F800000;
	div.rn.f32 	%f1742, %f950, %f951;
$L__BB0_275:
	min.f32 	%f952, %f1742, 0f42C80000;
	max.f32 	%f953, %f952, 0f3DCCCCCD;
	ld.global.nc.f32 	%f954, [%rd4+16];
	fma.rn.f32 	%f955, %f953, %f954, %f427;
	setp.gt.f32 	%p113, %f955, 0f2EDBE6FF;
	div.rn.f32 	%f956, %f427, %f955;
	mov.f32 	%f957, 0f3F800000;
	sub.f32 	%f958, %f957, %f956;
	max.f32 	%f959, %f958, 0f2EDBE6FF;
	selp.f32 	%f960, %f959, 0f3F800000, %p113;
	lg2.approx.f32 	%f961, %f960;
	mul.f32 	%f962, %f961, 0f3F317218;
	fma.rn.f32 	%f447, %f106, %f962, %f443;
	setp.gt.f32 	%p114, %f414, 0f3C23D70A;
	@%p114 bra 	$L__BB0_277;
	add.f32 	%f1743, %f415, 0f3F800000;
	bra.uni 	$L__BB0_278;
$L__BB0_277:
	add.f32 	%f963, %f415, 0f3F800000;
	add.f32 	%f964, %f414, 0f3F800000;
	div.rn.f32 	%f1743, %f963, %f964;
$L__BB0_278:
	min.f32 	%f965, %f1743, 0f42C80000;
	max.f32 	%f966, %f965, 0f3DCCCCCD;
	ld.global.nc.f32 	%f967, [%rd4+20];
	fma.rn.f32 	%f968, %f966, %f967, %f427;
	setp.gt.f32 	%p115, %f968, 0f2EDBE6FF;
	div.rn.f32 	%f969, %f427, %f968;
	mov.f32 	%f970, 0f3F800000;
	sub.f32 	%f971, %f970, %f969;
	max.f32 	%f972, %f971, 0f2EDBE6FF;
	selp.f32 	%f973, %f972, 0f3F800000, %p115;
	lg2.approx.f32 	%f974, %f973;
	mul.f32 	%f975, %f974, 0f3F317218;
	fma.rn.f32 	%f451, %f107, %f975, %f447;
	setp.gt.f32 	%p116, %f416, 0f3C23D70A;
	@%p116 bra 	$L__BB0_280;
	add.f32 	%f1744, %f417, 0f3F800000;
	bra.uni 	$L__BB0_281;
$L__BB0_280:
	add.f32 	%f976, %f417, 0f3F800000;
	add.f32 	%f977, %f416, 0f3F800000;
	div.rn.f32 	%f1744, %f976, %f977;
$L__BB0_281:
	min.f32 	%f978, %f1744, 0f42C80000;
	max.f32 	%f979, %f978, 0f3DCCCCCD;
	ld.global.nc.f32 	%f980, [%rd4+24];
	fma.rn.f32 	%f981, %f979, %f980, %f427;
	setp.gt.f32 	%p117, %f981, 0f2EDBE6FF;
	div.rn.f32 	%f982, %f427, %f981;
	mov.f32 	%f983, 0f3F800000;
	sub.f32 	%f984, %f983, %f982;
	max.f32 	%f985, %f984, 0f2EDBE6FF;
	selp.f32 	%f986, %f985, 0f3F800000, %p117;
	lg2.approx.f32 	%f987, %f986;
	mul.f32 	%f988, %f987, 0f3F317218;
	fma.rn.f32 	%f455, %f108, %f988, %f451;
	setp.gt.f32 	%p118, %f418, 0f3C23D70A;
	@%p118 bra 	$L__BB0_283;
	add.f32 	%f1745, %f419, 0f3F800000;
	bra.uni 	$L__BB0_284;
$L__BB0_283:
	add.f32 	%f989, %f419, 0f3F800000;
	add.f32 	%f990, %f418, 0f3F800000;
	div.rn.f32 	%f1745, %f989, %f990;
$L__BB0_284:
	min.f32 	%f991, %f1745, 0f42C80000;
	max.f32 	%f992, %f991, 0f3DCCCCCD;
	ld.global.nc.f32 	%f993, [%rd4+28];
	fma.rn.f32 	%f994, %f992, %f993, %f427;
	setp.gt.f32 	%p119, %f994, 0f2EDBE6FF;
	div.rn.f32 	%f995, %f427, %f994;
	mov.f32 	%f996, 0f3F800000;
	sub.f32 	%f997, %f996, %f995;
	max.f32 	%f998, %f997, 0f2EDBE6FF;
	selp.f32 	%f999, %f998, 0f3F800000, %p119;
	lg2.approx.f32 	%f1000, %f999;
	mul.f32 	%f1001, %f1000, 0f3F317218;
	fma.rn.f32 	%f459, %f109, %f1001, %f455;
	setp.gt.f32 	%p120, %f420, 0f3C23D70A;
	@%p120 bra 	$L__BB0_286;
	add.f32 	%f1746, %f421, 0f3F800000;
	bra.uni 	$L__BB0_287;
$L__BB0_286:
	add.f32 	%f1002, %f421, 0f3F800000;
	add.f32 	%f1003, %f420, 0f3F800000;
	div.rn.f32 	%f1746, %f1002, %f1003;
$L__BB0_287:
	min.f32 	%f1004, %f1746, 0f42C80000;
	max.f32 	%f1005, %f1004, 0f3DCCCCCD;
	ld.global.nc.f32 	%f1006, [%rd4+32];
	fma.rn.f32 	%f1007, %f1005, %f1006, %f427;
	setp.gt.f32 	%p121, %f1007, 0f2EDBE6FF;
	div.rn.f32 	%f1008, %f427, %f1007;
	mov.f32 	%f1009, 0f3F800000;
	sub.f32 	%f1010, %f1009, %f1008;
	max.f32 	%f1011, %f1010, 0f2EDBE6FF;
	selp.f32 	%f1012, %f1011, 0f3F800000, %p121;
	lg2.approx.f32 	%f1013, %f1012;
	mul.f32 	%f1014, %f1013, 0f3F317218;
	fma.rn.f32 	%f463, %f110, %f1014, %f459;
	setp.gt.f32 	%p122, %f422, 0f3C23D70A;
	@%p122 bra 	$L__BB0_289;
	add.f32 	%f1747, %f423, 0f3F800000;
	bra.uni 	$L__BB0_290;
$L__BB0_289:
	add.f32 	%f1015, %f423, 0f3F800000;
	add.f32 	%f1016, %f422, 0f3F800000;
	div.rn.f32 	%f1747, %f1015, %f1016;
$L__BB0_290:
	min.f32 	%f1017, %f1747, 0f42C80000;
	max.f32 	%f1018, %f1017, 0f3DCCCCCD;
	ld.global.nc.f32 	%f1019, [%rd4+36];
	fma.rn.f32 	%f1020, %f1018, %f1019, %f427;
	setp.gt.f32 	%p123, %f1020, 0f2EDBE6FF;
	div.rn.f32 	%f1021, %f427, %f1020;
	mov.f32 	%f1022, 0f3F800000;
	sub.f32 	%f1023, %f1022, %f1021;
	max.f32 	%f1024, %f1023, 0f2EDBE6FF;
	selp.f32 	%f1025, %f1024, 0f3F800000, %p123;
	lg2.approx.f32 	%f1026, %f1025;
	mul.f32 	%f1027, %f1026, 0f3F317218;
	fma.rn.f32 	%f467, %f111, %f1027, %f463;
	setp.gt.f32 	%p124, %f424, 0f3C23D70A;
	@%p124 bra 	$L__BB0_292;
	add.f32 	%f1748, %f425, 0f3F800000;
	bra.uni 	$L__BB0_293;
$L__BB0_292:
	add.f32 	%f1028, %f425, 0f3F800000;
	add.f32 	%f1029, %f424, 0f3F800000;
	div.rn.f32 	%f1748, %f1028, %f1029;
$L__BB0_293:
	min.f32 	%f1030, %f1748, 0f42C80000;
	max.f32 	%f1031, %f1030, 0f3DCCCCCD;
	ld.global.nc.f32 	%f1032, [%rd4+40];
	fma.rn.f32 	%f1033, %f1031, %f1032, %f427;
	setp.gt.f32 	%p125, %f1033, 0f2EDBE6FF;
	div.rn.f32 	%f1034, %f427, %f1033;
	mov.f32 	%f1035, 0f3F800000;
	sub.f32 	%f1036, %f1035, %f1034;
	max.f32 	%f1037, %f1036, 0f2EDBE6FF;
	selp.f32 	%f1038, %f1037, 0f3F800000, %p125;
	lg2.approx.f32 	%f1039, %f1038;
	mul.f32 	%f1040, %f1039, 0f3F317218;
	fma.rn.f32 	%f1041, %f112, %f1040, %f467;
	mul.f32 	%f1042, %f1041, 0f3FB8AA3B;
	ex2.approx.f32 	%f1043, %f1042;
	sub.f32 	%f471, %f1035, %f1043;
	setp.gt.f32 	%p126, %f471, 0f322BCC77;
	@%p126 bra 	$L__BB0_259;
	bra.uni 	$L__BB0_260;
$L__BB0_294:
	add.f32 	%f1750, %f475, 0f3F800000;
$L__BB0_295:
	min.f32 	%f729, %f1750, 0f42C80000;
	max.f32 	%f730, %f729, 0f3DCCCCCD;
	ld.global.nc.f32 	%f731, [%rd4];
	fma.rn.f32 	%f732, %f730, %f731, %f500;
	setp.gt.f32 	%p73, %f732, 0f2EDBE6FF;
	div.rn.f32 	%f733, %f500, %f732;
	ld.global.nc.f32 	%f734, [%rd3];
	mov.f32 	%f735, 0f3F800000;
	sub.f32 	%f736, %f735, %f733;
	max.f32 	%f737, %f736, 0f2EDBE6FF;
	selp.f32 	%f738, %f737, 0f3F800000, %p73;
	lg2.approx.f32 	%f739, %f738;
	mul.f32 	%f740, %f739, 0f3F317218;
	fma.rn.f32 	%f504, %f734, %f740, 0f00000000;
	setp.gt.f32 	%p74, %f476, 0f3C23D70A;
	@%p74 bra 	$L__BB0_297;
	add.f32 	%f1751, %f477, 0f3F800000;
	bra.uni 	$L__BB0_298;
$L__BB0_297:
	add.f32 	%f741, %f477, 0f3F800000;
	add.f32 	%f742, %f476, 0f3F800000;
	div.rn.f32 	%f1751, %f741, %f742;
$L__BB0_298:
	min.f32 	%f743, %f1751, 0f42C80000;
	max.f32 	%f744, %f743, 0f3DCCCCCD;
	ld.global.nc.f32 	%f745, [%rd4+4];
	fma.rn.f32 	%f746, %f744, %f745, %f500;
	setp.gt.f32 	%p75, %f746, 0f2EDBE6FF;
	div.rn.f32 	%f747, %f500, %f746;
	ld.global.nc.f32 	%f748, [%rd3+4];
	mov.f32 	%f749, 0f3F800000;
	sub.f32 	%f750, %f749, %f747;
	max.f32 	%f751, %f750, 0f2EDBE6FF;
	selp.f32 	%f752, %f751, 0f3F800000, %p75;
	lg2.approx.f32 	%f753, %f752;
	mul.f32 	%f754, %f753, 0f3F317218;
	fma.rn.f32 	%f508, %f748, %f754, %f504;
	setp.gt.f32 	%p76, %f478, 0f3C23D70A;
	@%p76 bra 	$L__BB0_300;
	add.f32 	%f1752, %f479, 0f3F800000;
	bra.uni 	$L__BB0_301;
$L__BB0_300:
	add.f32 	%f755, %f479, 0f3F800000;
	add.f32 	%f756, %f478, 0f3F800000;
	div.rn.f32 	%f1752, %f755, %f756;
$L__BB0_301:
	min.f32 	%f757, %f1752, 0f42C80000;
	max.f32 	%f758, %f757, 0f3DCCCCCD;
	ld.global.nc.f32 	%f759, [%rd4+8];
	fma.rn.f32 	%f760, %f758, %f759, %f500;
	setp.gt.f32 	%p77, %f760, 0f2EDBE6FF;
	div.rn.f32 	%f761, %f500, %f760;
	ld.global.nc.f32 	%f762, [%rd3+8];
	mov.f32 	%f763, 0f3F800000;
	sub.f32 	%f764, %f763, %f761;
	max.f32 	%f765, %f764, 0f2EDBE6FF;
	selp.f32 	%f766, %f765, 0f3F800000, %p77;
	lg2.approx.f32 	%f767, %f766;
	mul.f32 	%f768, %f767, 0f3F317218;
	fma.rn.f32 	%f512, %f762, %f768, %f508;
	setp.gt.f32 	%p78, %f480, 0f3C23D70A;
	@%p78 bra 	$L__BB0_303;
	add.f32 	%f1753, %f481, 0f3F800000;
	bra.uni 	$L__BB0_304;
$L__BB0_303:
	add.f32 	%f769, %f481, 0f3F800000;
	add.f32 	%f770, %f480, 0f3F800000;
	div.rn.f32 	%f1753, %f769, %f770;
$L__BB0_304:
	min.f32 	%f771, %f1753, 0f42C80000;
	max.f32 	%f772, %f771, 0f3DCCCCCD;
	ld.global.nc.f32 	%f773, [%rd4+12];
	fma.rn.f32 	%f774, %f772, %f773, %f500;
	setp.gt.f32 	%p79, %f774, 0f2EDBE6FF;
	div.rn.f32 	%f775, %f500, %f774;
	ld.global.nc.f32 	%f776, [%rd3+12];
	mov.f32 	%f777, 0f3F800000;
	sub.f32 	%f778, %f777, %f775;
	max.f32 	%f779, %f778, 0f2EDBE6FF;
	selp.f32 	%f780, %f779, 0f3F800000, %p79;
	lg2.approx.f32 	%f781, %f780;
	mul.f32 	%f782, %f781, 0f3F317218;
	fma.rn.f32 	%f516, %f776, %f782, %f512;
	setp.gt.f32 	%p80, %f482, 0f3C23D70A;
	@%p80 bra 	$L__BB0_306;
	add.f32 	%f1754, %f483, 0f3F800000;
	bra.uni 	$L__BB0_307;
$L__BB0_306:
	add.f32 	%f783, %f483, 0f3F800000;
	add.f32 	%f784, %f482, 0f3F800000;
	div.rn.f32 	%f1754, %f783, %f784;
$L__BB0_307:
	min.f32 	%f785, %f1754, 0f42C80000;
	max.f32 	%f786, %f785, 0f3DCCCCCD;
	ld.global.nc.f32 	%f787, [%rd4+16];
	fma.rn.f32 	%f788, %f786, %f787, %f500;
	setp.gt.f32 	%p81, %f788, 0f2EDBE6FF;
	div.rn.f32 	%f789, %f500, %f788;
	ld.global.nc.f32 	%f790, [%rd3+16];
	mov.f32 	%f791, 0f3F800000;
	sub.f32 	%f792, %f791, %f789;
	max.f32 	%f793, %f792, 0f2EDBE6FF;
	selp.f32 	%f794, %f793, 0f3F800000, %p81;
	lg2.approx.f32 	%f795, %f794;
	mul.f32 	%f796, %f795, 0f3F317218;
	fma.rn.f32 	%f520, %f790, %f796, %f516;
	setp.gt.f32 	%p82, %f484, 0f3C23D70A;
	@%p82 bra 	$L__BB0_309;
	add.f32 	%f1755, %f485, 0f3F800000;
	bra.uni 	$L__BB0_310;
$L__BB0_309:
	add.f32 	%f797, %f485, 0f3F800000;
	add.f32 	%f798, %f484, 0f3F800000;
	div.rn.f32 	%f1755, %f797, %f798;
$L__BB0_310:
	min.f32 	%f799, %f1755, 0f42C80000;
	max.f32 	%f800, %f799, 0f3DCCCCCD;
	ld.global.nc.f32 	%f801, [%rd4+20];
	fma.rn.f32 	%f802, %f800, %f801, %f500;
	setp.gt.f32 	%p83, %f802, 0f2EDBE6FF;
	div.rn.f32 	%f803, %f500, %f802;
	ld.global.nc.f32 	%f804, [%rd3+20];
	mov.f32 	%f805, 0f3F800000;
	sub.f32 	%f806, %f805, %f803;
	max.f32 	%f807, %f806, 0f2EDBE6FF;
	selp.f32 	%f808, %f807, 0f3F800000, %p83;
	lg2.approx.f32 	%f809, %f808;
	mul.f32 	%f810, %f809, 0f3F317218;
	fma.rn.f32 	%f524, %f804, %f810, %f520;
	setp.gt.f32 	%p84, %f486, 0f3C23D70A;
	@%p84 bra 	$L__BB0_312;
	add.f32 	%f1756, %f487, 0f3F800000;
	bra.uni 	$L__BB0_313;
$L__BB0_312:
	add.f32 	%f811, %f487, 0f3F800000;
	add.f32 	%f812, %f486, 0f3F800000;
	div.rn.f32 	%f1756, %f811, %f812;
$L__BB0_313:
	min.f32 	%f813, %f1756, 0f42C80000;
	max.f32 	%f814, %f813, 0f3DCCCCCD;
	ld.global.nc.f32 	%f815, [%rd4+24];
	fma.rn.f32 	%f816, %f814, %f815, %f500;
	setp.gt.f32 	%p85, %f816, 0f2EDBE6FF;
	div.rn.f32 	%f817, %f500, %f816;
	ld.global.nc.f32 	%f818, [%rd3+24];
	mov.f32 	%f819, 0f3F800000;
	sub.f32 	%f820, %f819, %f817;
	max.f32 	%f821, %f820, 0f2EDBE6FF;
	selp.f32 	%f822, %f821, 0f3F800000, %p85;
	lg2.approx.f32 	%f823, %f822;
	mul.f32 	%f824, %f823, 0f3F317218;
	fma.rn.f32 	%f528, %f818, %f824, %f524;
	setp.gt.f32 	%p86, %f488, 0f3C23D70A;
	@%p86 bra 	$L__BB0_315;
	add.f32 	%f1757, %f489, 0f3F800000;
	bra.uni 	$L__BB0_316;
$L__BB0_315:
	add.f32 	%f825, %f489, 0f3F800000;
	add.f32 	%f826, %f488, 0f3F800000;
	div.rn.f32 	%f1757, %f825, %f826;
$L__BB0_316:
	min.f32 	%f827, %f1757, 0f42C80000;
	max.f32 	%f828, %f827, 0f3DCCCCCD;
	ld.global.nc.f32 	%f829, [%rd4+28];
	fma.rn.f32 	%f830, %f828, %f829, %f500;
	setp.gt.f32 	%p87, %f830, 0f2EDBE6FF;
	div.rn.f32 	%f831, %f500, %f830;
	ld.global.nc.f32 	%f832, [%rd3+28];
	mov.f32 	%f833, 0f3F800000;
	sub.f32 	%f834, %f833, %f831;
	max.f32 	%f835, %f834, 0f2EDBE6FF;
	selp.f32 	%f836, %f835, 0f3F800000, %p87;
	lg2.approx.f32 	%f837, %f836;
	mul.f32 	%f838, %f837, 0f3F317218;
	fma.rn.f32 	%f532, %f832, %f838, %f528;
	setp.gt.f32 	%p88, %f490, 0f3C23D70A;
	@%p88 bra 	$L__BB0_318;
	add.f32 	%f1758, %f491, 0f3F800000;
	bra.uni 	$L__BB0_319;
$L__BB0_318:
	add.f32 	%f839, %f491, 0f3F800000;
	add.f32 	%f840, %f490, 0f3F800000;
	div.rn.f32 	%f1758, %f839, %f840;
$L__BB0_319:
	min.f32 	%f841, %f1758, 0f42C80000;
	max.f32 	%f842, %f841, 0f3DCCCCCD;
	ld.global.nc.f32 	%f843, [%rd4+32];
	fma.rn.f32 	%f844, %f842, %f843, %f500;
	setp.gt.f32 	%p89, %f844, 0f2EDBE6FF;
	div.rn.f32 	%f845, %f500, %f844;
	ld.global.nc.f32 	%f846, [%rd3+32];
	mov.f32 	%f847, 0f3F800000;
	sub.f32 	%f848, %f847, %f845;
	max.f32 	%f849, %f848, 0f2EDBE6FF;
	selp.f32 	%f850, %f849, 0f3F800000, %p89;
	lg2.approx.f32 	%f851, %f850;
	mul.f32 	%f852, %f851, 0f3F317218;
	fma.rn.f32 	%f536, %f846, %f852, %f532;
	setp.gt.f32 	%p90, %f492, 0f3C23D70A;
	@%p90 bra 	$L__BB0_321;
	add.f32 	%f1759, %f493, 0f3F800000;
	bra.uni 	$L__BB0_322;
$L__BB0_321:
	add.f32 	%f853, %f493, 0f3F800000;
	add.f32 	%f854, %f492, 0f3F800000;
	div.rn.f32 	%f1759, %f853, %f854;
$L__BB0_322:
	min.f32 	%f855, %f1759, 0f42C80000;
	max.f32 	%f856, %f855, 0f3DCCCCCD;
	ld.global.nc.f32 	%f857, [%rd4+36];
	fma.rn.f32 	%f858, %f856, %f857, %f500;
	setp.gt.f32 	%p91, %f858, 0f2EDBE6FF;
	div.rn.f32 	%f859, %f500, %f858;
	ld.global.nc.f32 	%f860, [%rd3+36];
	mov.f32 	%f861, 0f3F800000;
	sub.f32 	%f862, %f861, %f859;
	max.f32 	%f863, %f862, 0f2EDBE6FF;
	selp.f32 	%f864, %f863, 0f3F800000, %p91;
	lg2.approx.f32 	%f865, %f864;
	mul.f32 	%f866, %f865, 0f3F317218;
	fma.rn.f32 	%f540, %f860, %f866, %f536;
	setp.gt.f32 	%p92, %f494, 0f3C23D70A;
	@%p92 bra 	$L__BB0_324;
	add.f32 	%f1760, %f495, 0f3F800000;
	bra.uni 	$L__BB0_325;
$L__BB0_324:
	add.f32 	%f867, %f495, 0f3F800000;
	add.f32 	%f868, %f494, 0f3F800000;
	div.rn.f32 	%f1760, %f867, %f868;
$L__BB0_325:
	min.f32 	%f869, %f1760, 0f42C80000;
	max.f32 	%f870, %f869, 0f3DCCCCCD;
	ld.global.nc.f32 	%f871, [%rd4+40];
	fma.rn.f32 	%f872, %f870, %f871, %f500;
	setp.gt.f32 	%p93, %f872, 0f2EDBE6FF;
	div.rn.f32 	%f873, %f500, %f872;
	ld.global.nc.f32 	%f874, [%rd3+40];
	mov.f32 	%f875, 0f3F800000;
	sub.f32 	%f876, %f875, %f873;
	max.f32 	%f877, %f876, 0f2EDBE6FF;
	selp.f32 	%f878, %f877, 0f3F800000, %p93;
	lg2.approx.f32 	%f879, %f878;
	mul.f32 	%f880, %f879, 0f3F317218;
	fma.rn.f32 	%f881, %f874, %f880, %f540;
	mul.f32 	%f882, %f881, 0f3FB8AA3B;
	ex2.approx.f32 	%f883, %f882;
	sub.f32 	%f544, %f875, %f883;
	setp.leu.f32 	%p94, %f544, 0f322BCC77;
	@%p94 bra 	$L__BB0_327;
	cvt.f64.f32 	%fd73, %f473;
	mul.f64 	%fd74, %fd35, %fd73;
	cvt.f64.f32 	%fd75, %f544;
	fma.rn.f64 	%fd179, %fd74, %fd75, %fd179;
$L__BB0_327:
	add.s32 	%r199, %r199, 11;
	add.s32 	%r198, %r198, 1;
	setp.ne.s32 	%p95, %r198, 0;
	add.s32 	%r197, %r197, %r52;
	@%p95 bra 	$L__BB0_199;
$L__BB0_328:
	add.s32 	%r196, %r196, 32;
	setp.lt.s32 	%p96, %r196, %r8;
	@%p96 bra 	$L__BB0_196;
$L__BB0_329:
	setp.ne.s32 	%p250, %r7, 0;
	// begin inline asm
	mov.b64 {%r154,%r155}, %fd179;
	// end inline asm
	shfl.sync.down.b32	%r157|%p251, %r155, 16, 31, -1;
	shfl.sync.down.b32	%r156|%p252, %r154, 16, 31, -1;
	// begin inline asm
	mov.b64 %fd95, {%r156,%r157};
	// end inline asm
	add.f64 	%fd96, %fd179, %fd95;
	// begin inline asm
	mov.b64 {%r158,%r159}, %fd96;
	// end inline asm
	shfl.sync.down.b32	%r161|%p253, %r159, 8, 31, -1;
	shfl.sync.down.b32	%r160|%p254, %r158, 8, 31, -1;
	// begin inline asm
	mov.b64 %fd97, {%r160,%r161};
	// end inline asm
	add.f64 	%fd98, %fd96, %fd97;
	// begin inline asm
	mov.b64 {%r162,%r163}, %fd98;
	// end inline asm
	shfl.sync.down.b32	%r165|%p255, %r163, 4, 31, -1;
	shfl.sync.down.b32	%r164|%p256, %r162, 4, 31, -1;
	// begin inline asm
	mov.b64 %fd99, {%r164,%r165};
	// end inline asm
	add.f64 	%fd100, %fd98, %fd99;
	// begin inline asm
	mov.b64 {%r166,%r167}, %fd100;
	// end inline asm
	shfl.sync.down.b32	%r169|%p257, %r167, 2, 31, -1;
	shfl.sync.down.b32	%r168|%p258, %r166, 2, 31, -1;
	// begin inline asm
	mov.b64 %fd101, {%r168,%r169};
	// end inline asm
	add.f64 	%fd102, %fd100, %fd101;
	// begin inline asm
	mov.b64 {%r170,%r171}, %fd102;
	// end inline asm
	shfl.sync.down.b32	%r173|%p259, %r171, 1, 31, -1;
	shfl.sync.down.b32	%r172|%p260, %r170, 1, 31, -1;
	// begin inline asm
	mov.b64 %fd103, {%r172,%r173};
	// end inline asm
	add.f64 	%fd41, %fd102, %fd103;
	@%p250 bra 	$L__BB0_331;
	ld.param.f64 	%fd167, [mega_fused_vasil_fluxnet_param_11];
	sub.f64 	%fd104, %fd167, %fd41;
	max.f64 	%fd105, %fd104, 0d0000000000000000;
	add.f64 	%fd175, %fd175, %fd105;
$L__BB0_331:
	add.s32 	%r187, %r187, 8;
	setp.lt.s32 	%p261, %r187, %r50;
	@%p261 bra 	$L__BB0_55;
$L__BB0_332:
	setp.ne.s32 	%p262, %r5, 0;
	@%p262 bra 	$L__BB0_334;
	ld.param.f64 	%fd168, [mega_fused_vasil_fluxnet_param_11];
	setp.gt.f64 	%p263, %fd175, 0d0000000000000000;
	mul.f64 	%fd106, %fd168, 0d3FE0000000000000;
	selp.f64 	%fd107, %fd175, %fd106, %p263;
	st.shared.f64 	[_ZZ24mega_fused_vasil_fluxnetE11smem_sum_sx], %fd107;
$L__BB0_334:
	barrier.sync 	0;
	setp.gt.u32 	%p264, %r5, 74;
	mov.f64 	%fd201, 0dC202A05F20000000;
	mov.f64 	%fd200, 0d4202A05F20000000;
	@%p264 bra 	$L__BB0_338;
	ld.shared.f64 	%fd45, [_ZZ24mega_fused_vasil_fluxnetE11smem_sum_sx];
	setp.leu.f64 	%p265, %fd45, 0d3FB999999999999A;
	mov.f64 	%fd199, 0d0000000000000000;
	@%p265 bra 	$L__BB0_337;
	ld.param.f64 	%fd169, [mega_fused_vasil_fluxnet_param_11];
	shl.b32 	%r174, %r5, 3;
	mov.u32 	%r175, _ZZ24mega_fused_vasil_fluxnetE15smem_immunity_y;
	add.s32 	%r176, %r175, %r174;
	ld.shared.f64 	%fd111, [%r176];
	sub.f64 	%fd112, %fd169, %fd111;
	max.f64 	%fd113, %fd112, 0d0000000000000000;
	div.rn.f64 	%fd199, %fd113, %fd45;
$L__BB0_337:
	max.f64 	%fd201, %fd199, 0dC202A05F20000000;
	min.f64 	%fd200, %fd199, 0d4202A05F20000000;
$L__BB0_338:
	shl.b32 	%r177, %r5, 3;
	mov.u32 	%r178, _ZZ24mega_fused_vasil_fluxnetE8smem_min;
	add.s32 	%r47, %r178, %r177;
	st.shared.f64 	[%r47], %fd200;
	mov.u32 	%r179, _ZZ24mega_fused_vasil_fluxnetE8smem_max;
	add.s32 	%r48, %r179, %r177;
	st.shared.f64 	[%r48], %fd201;
	barrier.sync 	0;
	setp.gt.u32 	%p266, %r5, 127;
	@%p266 bra 	$L__BB0_340;
	ld.shared.f64 	%fd114, [%r47];
	ld.shared.f64 	%fd115, [%r47+1024];
	min.f64 	%fd116, %fd114, %fd115;
	st.shared.f64 	[%r47], %fd116;
	ld.shared.f64 	%fd117, [%r48];
	ld.shared.f64 	%fd118, [%r48+1024];
	max.f64 	%fd119, %fd117, %fd118;
	st.shared.f64 	[%r48], %fd119;
$L__BB0_340:
	barrier.sync 	0;
	setp.gt.u32 	%p267, %r5, 63;
	@%p267 bra 	$L__BB0_342;
	ld.shared.f64 	%fd120, [%r47];
	ld.shared.f64 	%fd121, [%r47+512];
	min.f64 	%fd122, %fd120, %fd121;
	st.shared.f64 	[%r47], %fd122;
	ld.shared.f64 	%fd123, [%r48];
	ld.shared.f64 	%fd124, [%r48+512];
	max.f64 	%fd125, %fd123, %fd124;
	st.shared.f64 	[%r48], %fd125;
$L__BB0_342:
	barrier.sync 	0;
	setp.gt.u32 	%p268, %r5, 31;
	@%p268 bra 	$L__BB0_344;
	ld.shared.f64 	%fd126, [%r47];
	ld.shared.f64 	%fd127, [%r47+256];
	min.f64 	%fd128, %fd126, %fd127;
	st.shared.f64 	[%r47], %fd128;
	ld.shared.f64 	%fd129, [%r48];
	ld.shared.f64 	%fd130, [%r48+256];
	max.f64 	%fd131, %fd129, %fd130;
	st.shared.f64 	[%r48], %fd131;
$L__BB0_344:
	barrier.sync 	0;
	setp.gt.u32 	%p269, %r5, 15;
	@%p269 bra 	$L__BB0_346;
	ld.shared.f64 	%fd132, [%r47];
	ld.shared.f64 	%fd133, [%r47+128];
	min.f64 	%fd134, %fd132, %fd133;
	st.shared.f64 	[%r47], %fd134;
	ld.shared.f64 	%fd135, [%r48];
	ld.shared.f64 	%fd136, [%r48+128];
	max.f64 	%fd137, %fd135, %fd136;
	st.shared.f64 	[%r48], %fd137;
$L__BB0_346:
	barrier.sync 	0;
	setp.gt.u32 	%p270, %r5, 7;
	@%p270 bra 	$L__BB0_348;
	ld.shared.f64 	%fd138, [%r47];
	ld.shared.f64 	%fd139, [%r47+64];
	min.f64 	%fd140, %fd138, %fd139;
	st.shared.f64 	[%r47], %fd140;
	ld.shared.f64 	%fd141, [%r48];
	ld.shared.f64 	%fd142, [%r48+64];
	max.f64 	%fd143, %fd141, %fd142;
	st.shared.f64 	[%r48], %fd143;
$L__BB0_348:
	barrier.sync 	0;
	setp.gt.u32 	%p271, %r5, 3;
	@%p271 bra 	$L__BB0_350;
	ld.shared.f64 	%fd144, [%r47];
	ld.shared.f64 	%fd145, [%r47+32];
	min.f64 	%fd146, %fd144, %fd145;
	st.shared.f64 	[%r47], %fd146;
	ld.shared.f64 	%fd147, [%r48];
	ld.shared.f64 	%fd148, [%r48+32];
	max.f64 	%fd149, %fd147, %fd148;
	st.shared.f64 	[%r48], %fd149;
$L__BB0_350:
	barrier.sync 	0;
	setp.gt.u32 	%p272, %r5, 1;
	@%p272 bra 	$L__BB0_352;
	ld.shared.f64 	%fd150, [%r47];
	ld.shared.f64 	%fd151, [%r47+16];
	min.f64 	%fd152, %fd150, %fd151;
	st.shared.f64 	[%r47], %fd152;
	ld.shared.f64 	%fd153, [%r48];
	ld.shared.f64 	%fd154, [%r48+16];
	max.f64 	%fd155, %fd153, %fd154;
	st.shared.f64 	[%r48], %fd155;
$L__BB0_352:
	setp.ne.s32 	%p273, %r5, 0;
	barrier.sync 	0;
	@%p273 bra 	$L__BB0_354;
	ld.shared.f64 	%fd156, [%r47];
	ld.shared.f64 	%fd157, [_ZZ24mega_fused_vasil_fluxnetE8smem_min+8];
	min.f64 	%fd158, %fd156, %fd157;
	st.shared.f64 	[%r47], %fd158;
	ld.shared.f64 	%fd159, [%r48];
	ld.shared.f64 	%fd160, [_ZZ24mega_fused_vasil_fluxnetE8smem_max+8];
	max.f64 	%fd161, %fd159, %fd160;
	st.shared.f64 	[%r48], %fd161;
$L__BB0_354:
	setp.ne.s32 	%p274, %r5, 0;
	barrier.sync 	0;
	@%p274 bra 	$L__BB0_359;
	ld.param.f32 	%f1677, [mega_fused_vasil_fluxnet_param_7];
	ld.shared.f64 	%fd52, [_ZZ24mega_fused_vasil_fluxnetE8smem_min];
	ld.shared.f64 	%fd162, [_ZZ24mega_fused_vasil_fluxnetE8smem_max];
	cvt.f64.f32 	%fd163, %f1677;
	setp.gt.f64 	%p275, %fd52, %fd163;
	setp.gt.f64 	%p276, %fd162, %fd163;
	and.pred  	%p277, %p275, %p276;
	mov.b32 	%r200, 1;
	@%p277 bra 	$L__BB0_357;
	ld.param.f32 	%f1678, [mega_fused_vasil_fluxnet_param_8];
	cvt.f64.f32 	%fd165, %f1678;
	setp.geu.f64 	%p278, %fd52, %fd165;
	setp.geu.f64 	%p279, %fd162, %fd165;
	mov.b32 	%r200, -1;
	or.pred  	%p280, %p278, %p279;
	@%p280 bra 	$L__BB0_359;
$L__BB0_357:
	ld.param.u64 	%rd101, [mega_fused_vasil_fluxnet_param_10];
	cvta.to.global.u64 	%rd93, %rd101;
	atom.global.add.u32 	%r182, [%rd93], 1;
	setp.ne.s32 	%p281, %r200, %r4;
	@%p281 bra 	$L__BB0_359;
	ld.param.u64 	%rd100, [mega_fused_vasil_fluxnet_param_9];
	cvta.to.global.u64 	%rd94, %rd100;
	atom.global.add.u32 	%r183, [%rd94], 1;
$L__BB0_359:
	ret;

}
	// .globl	reset_counters
.visible .entry reset_counters(
	.param .u64 .ptr .align 1 reset_counters_param_0,
	.param .u64 .ptr .align 1 reset_counters_param_1
)
{
	.reg .pred 	%p<2>;
	.reg .b32 	%r<5>;
	.reg .b64 	%rd<5>;

	ld.param.u64 	%rd1, [reset_counters_param_0];
	ld.param.u64 	%rd2, [reset_counters_param_1];
	mov.u32 	%r1, %tid.x;
	mov.u32 	%r2, %ctaid.x;
	or.b32  	%r3, %r1, %r2;
	setp.ne.s32 	%p1, %r3, 0;
	@%p1 bra 	$L__BB1_2;
	cvta.to.global.u64 	%rd3, %rd1;
	cvta.to.global.u64 	%rd4, %rd2;
	mov.b32 	%r4, 0;
	st.global.u32 	[%rd3], %r4;
	st.global.u32 	[%rd4], %r4;
$L__BB1_2:
	ret;

}
	// .globl	get_accuracy
.visible .entry get_accuracy(
	.param .u64 .ptr .align 1 get_accuracy_param_0,
	.param .u64 .ptr .align 1 get_accuracy_param_1,
	.param .u64 .ptr .align 1 get_accuracy_param_2
)
{
	.reg .pred 	%p<3>;
	.reg .b32 	%r<6>;
	.reg .b32 	%f<7>;
	.reg .b64 	%rd<7>;

	ld.param.u64 	%rd1, [get_accuracy_param_0];
	ld.param.u64 	%rd2, [get_accuracy_param_1];
	ld.param.u64 	%rd3, [get_accuracy_param_2];
	mov.u32 	%r2, %tid.x;
	mov.u32 	%r3, %ctaid.x;
	or.b32  	%r4, %r2, %r3;
	setp.ne.s32 	%p1, %r4, 0;
	@%p1 bra 	$L__BB2_4;
	cvta.to.global.u64 	%rd4, %rd2;
	ld.global.u32 	%r1, [%rd4];
	setp.eq.s32 	%p2, %r1, 0;
	mov.f32 	%f6, 0f00000000;
	@%p2 bra 	$L__BB2_3;
	cvta.to.global.u64 	%rd5, %rd1;
	ld.global.u32 	%r5, [%rd5];
	cvt.rn.f32.u32 	%f4, %r5;
	cvt.rn.f32.u32 	%f5, %r1;
	div.rn.f32 	%f6, %f4, %f5;
$L__BB2_3:
	cvta.to.global.u64 	%rd6, %rd3;
	st.global.f32 	[%rd6], %f6;
$L__BB2_4:
	ret;

}


// ===== COMPILED SASS (sm_100) =====

	.target	sm_100

	.elftype	@"ET_EXEC"


//--------------------- .note.nv.tkinfo           --------------------------
	.section	.note.nv.tkinfo,"",@"SHT_NOTE"
	.sectionflags	@"SHF_NOTE_NV_TKINFO"
	.tkinfo
        /*0018*/ 	.word	0x00000002
        /*0030*/ 	.string	""
        /*0030*/ 	.string	"ptxas"
        /*0030*/ 	.string	"Cuda compilation tools, release 13.0, V13.0.88"
        /*0030*/ 	.string	"Build cuda_13.0.r13.0/compiler.36424714_0"
        /*0030*/ 	.string	"-arch sm_100 -m 64 "



//--------------------- .note.nv.cuinfo           --------------------------
	.section	.note.nv.cuinfo,"",@"SHT_NOTE"
	.sectionflags	@"SHF_NOTE_NV_CUINFO"
        /*0018*/ 	.short	0x0002
        /*001a*/ 	.short	0x0064
        /*001c*/ 	.short	0x0082
	.zero		2


//--------------------- .nv.info                  --------------------------
	.section	.nv.info,"",@"SHT_CUDA_INFO"
	.align	4


	//----- nvinfo : EIATTR_REGCOUNT
	.align		4
        /*0000*/ 	.byte	0x04, 0x2f
        /*0002*/ 	.short	(.L_5 - .L_4)
	.align		4
.L_4:
        /*0004*/ 	.word	index@(mega_fused_vasil_fluxnet)
        /*0008*/ 	.word	0x0000004a


	//----- nvinfo : EIATTR_FRAME_SIZE
	.align		4
.L_5:
        /*000c*/ 	.byte	0x04, 0x11
        /*000e*/ 	.short	(.L_7 - .L_6)
	.align		4
.L_6:
        /*0010*/ 	.word	index@($__internal_2_$__cuda_sm3x_div_rn_noftz_f32_slowpath)
        /*0014*/ 	.word	0x00000000


	//----- nvinfo : EIATTR_FRAME_SIZE
	.align		4
.L_7:
        /*0018*/ 	.byte	0x04, 0x11
        /*001a*/ 	.short	(.L_9 - .L_8)
	.align		4
.L_8:
        /*001c*/ 	.word	index@($__internal_1_$__cuda_sm20_div_rn_f64_full)
        /*0020*/ 	.word	0x00000000


	//----- nvinfo : EIATTR_FRAME_SIZE
	.align		4
.L_9:
        /*0024*/ 	.byte	0x04, 0x11
        /*0026*/ 	.short	(.L_11 - .L_10)
	.align		4
.L_10:
        /*0028*/ 	.word	index@(mega_fused_vasil_fluxnet)
        /*002c*/ 	.word	0x00000000


	//----- nvinfo : EIATTR_REGCOUNT
	.align		4
.L_11:
        /*0030*/ 	.byte	0x04, 0x2f
        /*0032*/ 	.short	(.L_13 - .L_12)
	.align		4
.L_12:
        /*0034*/ 	.word	index@(reset_counters)
        /*0038*/ 	.word	0x00000008


	//----- nvinfo : EIATTR_FRAME_SIZE
	.align		4
.L_13:
        /*003c*/ 	.byte	0x04, 0x11
        /*003e*/ 	.short	(.L_15 - .L_14)
	.align		4
.L_14:
        /*0040*/ 	.word	index@(reset_counters)
        /*0044*/ 	.word	0x00000000


	//----- nvinfo : EIATTR_REGCOUNT
	.align		4
.L_15:
        /*0048*/ 	.byte	0x04, 0x2f
        /*004a*/ 	.short	(.L_17 - .L_16)
	.align		4
.L_16:
        /*004c*/ 	.word	index@(get_accuracy)
        /*0050*/ 	.word	0x0000000e


	//----- nvinfo : EIATTR_FRAME_SIZE
	.align		4
.L_17:
        /*0054*/ 	.byte	0x04, 0x11
        /*0056*/ 	.short	(.L_19 - .L_18)
	.align		4
.L_18:
        /*0058*/ 	.word	index@($__internal_0_$__cuda_sm3x_div_rn_noftz_f32_slowpath)
        /*005c*/ 	.word	0x00000000


	//----- nvinfo : EIATTR_FRAME_SIZE
	.align		4
.L_19:
        /*0060*/ 	.byte	0x04, 0x11
        /*0062*/ 	.short	(.L_21 - .L_20)
	.align		4
.L_20:
        /*0064*/ 	.word	index@(get_accuracy)
        /*0068*/ 	.word	0x00000000


	//----- nvinfo : EIATTR_MIN_STACK_SIZE
	.align		4
.L_21:
        /*006c*/ 	.byte	0x04, 0x12
        /*006e*/ 	.short	(.L_23 - .L_22)
	.align		4
.L_22:
        /*0070*/ 	.word	index@(get_accuracy)
        /*0074*/ 	.word	0x00000000


	//----- nvinfo : EIATTR_MIN_STACK_SIZE
	.align		4
.L_23:
        /*0078*/ 	.byte	0x04, 0x12
        /*007a*/ 	.short	(.L_25 - .L_24)
	.align		4
.L_24:
        /*007c*/ 	.word	index@(reset_counters)
        /*0080*/ 	.word	0x00000000


	//----- nvinfo : EIATTR_MIN_STACK_SIZE
	.align		4
.L_25:
        /*0084*/ 	.byte	0x04, 0x12
        /*0086*/ 	.short	(.L_27 - .L_26)
	.align		4
.L_26:
        /*0088*/ 	.word	index@(mega_fused_vasil_fluxnet)
        /*008c*/ 	.word	0x00000000
.L_27:


//--------------------- .nv.compat                --------------------------
	.section	.nv.compat,"",@"SHT_CUDA_COMPAT_INFO"
	.align	4
        /*0000*/ 	.byte	0x02, 0x09, 0x00, 0x00, 0x02, 0x02, 0x01, 0x00, 0x02, 0x05, 0x05, 0x00, 0x03, 0x07, 0x01, 0x01
        /*0010*/ 	.byte	0x02, 0x03, 0x00, 0x00, 0x02, 0x06, 0x01, 0x00, 0x04, 0x0b, 0x08, 0x00, 0x01, 0x00, 0x00, 0x00
        /*0020*/ 	.byte	0x00, 0x00, 0x00, 0x00


//--------------------- .nv.info.get_accuracy     --------------------------
	.section	.nv.info.get_accuracy,"",@"SHT_CUDA_INFO"
	.sectionflags	@""
	.align	4


	//----- nvinfo : EIATTR_CUDA_API_VERSION
	.align		4
        /*0000*/ 	.byte	0x04, 0x37
        /*0002*/ 	.short	(.L_29 - .L_28)
.L_28:
        /*0004*/ 	.word	0x00000082


	//----- nvinfo : EIATTR_KPARAM_INFO
	.align		4
.L_29:
        /*0008*/ 	.byte	0x04, 0x17
        /*000a*/ 	.short	(.L_31 - .L_30)
.L_30:
        /*000c*/ 	.word	0x00000000
        /*0010*/ 	.short	0x0002
        /*0012*/ 	.short	0x0010
        /*0014*/ 	.byte	0x00, 0xf5, 0x21, 0x00


	//----- nvinfo : EIATTR_KPARAM_INFO
	.align		4
.L_31:
        /*0018*/ 	.byte	0x04, 0x17
        /*001a*/ 	.short	(.L_33 - .L_32)
.L_32:
        /*001c*/ 	.word	0x00000000
        /*0020*/ 	.short	0x0001
        /*0022*/ 	.short	0x0008
        /*0024*/ 	.byte	0x00, 0xf5, 0x21, 0x00


	//----- nvinfo : EIATTR_KPARAM_INFO
	.align		4
.L_33:
        /*0028*/ 	.byte	0x04, 0x17
        /*002a*/ 	.short	(.L_35 - .L_34)
.L_34:
        /*002c*/ 	.word	0x00000000
        /*0030*/ 	.short	0x0000
        /*0032*/ 	.short	0x0000
        /*0034*/ 	.byte	0x00, 0xf5, 0x21, 0x00


	//----- nvinfo : EIATTR_SPARSE_MMA_MASK
	.align		4
.L_35:
        /*0038*/ 	.byte	0x03, 0x50
        /*003a*/ 	.short	0x0000


	//----- nvinfo : EIATTR_MAXREG_COUNT
	.align		4
        /*003c*/ 	.byte	0x03, 0x1b
        /*003e*/ 	.short	0x00ff


	//----- nvinfo : EIATTR_MERCURY_ISA_VERSION
	.align		4
        /*0040*/ 	.byte	0x03, 0x5f
        /*0042*/ 	.short	0x0101


	//----- nvinfo : EIATTR_VRC_CTA_INIT_COUNT
	.align		4
        /*0044*/ 	.byte	0x02, 0x4a
	.zero		1
	.zero		1


	//----- nvinfo : EIATTR_EXIT_INSTR_OFFSETS
	.align		4
        /*0048*/ 	.byte	0x04, 0x1c
        /*004a*/ 	.short	(.L_37 - .L_36)


	//   ....[0]....
.L_36:
        /*004c*/ 	.word	0x00000040


	//   ....[1]....
        /*0050*/ 	.word	0x000001b0


	//----- nvinfo : EIATTR_CRS_STACK_SIZE
	.align		4
.L_37:
        /*0054*/ 	.byte	0x04, 0x1e
        /*0056*/ 	.short	(.L_39 - .L_38)
.L_38:
        /*0058*/ 	.word	0x00000000


	//----- nvinfo : EIATTR_CBANK_PARAM_SIZE
	.align		4
.L_39:
        /*005c*/ 	.byte	0x03, 0x19
        /*005e*/ 	.short	0x0018


	//----- nvinfo : EIATTR_PARAM_CBANK
	.align		4
        /*0060*/ 	.byte	0x04, 0x0a
        /*0062*/ 	.short	(.L_41 - .L_40)
	.align		4
.L_40:
        /*0064*/ 	.word	index@(.nv.constant0.get_accuracy)
        /*0068*/ 	.short	0x0380
        /*006a*/ 	.short	0x0018


	//----- nvinfo : EIATTR_SW_WAR
	.align		4
.L_41:
        /*006c*/ 	.byte	0x04, 0x36
        /*006e*/ 	.short	(.L_43 - .L_42)
.L_42:
        /*0070*/ 	.word	0x00000008
.L_43:


//--------------------- .nv.info.reset_counters   --------------------------
	.section	.nv.info.reset_counters,"",@"SHT_CUDA_INFO"
	.sectionflags	@""
	.align	4


	//----- nvinfo : EIATTR_CUDA_API_VERSION
	.align		4
        /*0000*/ 	.byte	0x04, 0x37
        /*0002*/ 	.short	(.L_45 - .L_44)
.L_44:
        /*0004*/ 	.word	0x00000082


	//----- nvinfo : EIATTR_KPARAM_INFO
	.align		4
.L_45:
        /*0008*/ 	.byte	0x04, 0x17
        /*000a*/ 	.short	(.L_47 - .L_46)
.L_46:
        /*000c*/ 	.word	0x00000000
        /*0010*/ 	.short	0x0001
        /*0012*/ 	.short	0x0008
        /*0014*/ 	.byte	0x00, 0xf5, 0x21, 0x00


	//----- nvinfo : EIATTR_KPARAM_INFO
	.align		4
.L_47:
        /*0018*/ 	.byte	0x04, 0x17
        /*001a*/ 	.short	(.L_49 - .L_48)
.L_48:
        /*001c*/ 	.word	0x00000000
        /*0020*/ 	.short	0x0000
        /*0022*/ 	.short	0x0000
        /*0024*/ 	.byte	0x00, 0xf5, 0x21, 0x00


	//----- nvinfo : EIATTR_SPARSE_MMA_MASK
	.align		4
.L_49:
        /*0028*/ 	.byte	0x03, 0x50
        /*002a*/ 	.short	0x0000


	//----- nvinfo : EIATTR_MAXREG_COUNT
	.align		4
        /*002c*/ 	.byte	0x03, 0x1b
        /*002e*/ 	.short	0x00ff


	//----- nvinfo : EIATTR_MERCURY_ISA_VERSION
	.align		4
        /*0030*/ 	.byte	0x03, 0x5f
        /*0032*/ 	.short	0x0101


	//----- nvinfo : EIATTR_VRC_CTA_INIT_COUNT
	.align		4
        /*0034*/ 	.byte	0x02, 0x4a
	.zero		1
	.zero		1


	//----- nvinfo : EIATTR_EXIT_INSTR_OFFSETS
	.align		4
        /*0038*/ 	.byte	0x04, 0x1c
        /*003a*/ 	.short	(.L_51 - .L_50)


	//   ....[0]....
.L_50:
        /*003c*/ 	.word	0x00000040


	//   ....[1]....
        /*0040*/ 	.word	0x000000a0


	//----- nvinfo : EIATTR_CBANK_PARAM_SIZE
	.align		4
.L_51:
        /*0044*/ 	.byte	0x03, 0x19
        /*0046*/ 	.short	0x0010


	//----- nvinfo : EIATTR_PARAM_CBANK
	.align		4
        /*0048*/ 	.byte	0x04, 0x0a
        /*004a*/ 	.short	(.L_53 - .L_52)
	.align		4
.L_52:
        /*004c*/ 	.word	index@(.nv.constant0.reset_counters)
        /*0050*/ 	.short	0x0380
        /*0052*/ 	.short	0x0010


	//----- nvinfo : EIATTR_SW_WAR
	.align		4
.L_53:
        /*0054*/ 	.byte	0x04, 0x36
        /*0056*/ 	.short	(.L_55 - .L_54)
.L_54:
        /*0058*/ 	.word	0x00000008
.L_55:


//--------------------- .nv.info.mega_fused_vasil_fluxnet --------------------------
	.section	.nv.info.mega_fused_vasil_fluxnet,"",@"SHT_CUDA_INFO"
	.sectionflags	@""
	.align	4


	//----- nvinfo : EIATTR_CUDA_API_VERSION
	.align		4
        /*0000*/ 	.byte	0x04, 0x37
        /*0002*/ 	.short	(.L_57 - .L_56)
.L_56:
        /*0004*/ 	.word	0x00000082


	//----- nvinfo : EIATTR_KPARAM_INFO
	.align		4
.L_57:
        /*0008*/ 	.byte	0x04, 0x17
        /*000a*/ 	.short	(.L_59 - .L_58)
.L_58:
        /*000c*/ 	.word	0x00000000
        /*0010*/ 	.short	0x000f
        /*0012*/ 	.short	0x0064
        /*0014*/ 	.byte	0x00, 0xf0, 0x11, 0x00


	//----- nvinfo : EIATTR_KPARAM_INFO
	.align		4
.L_59:
        /*0018*/ 	.byte	0x04, 0x17
        /*001a*/ 	.short	(.L_61 - .L_60)
.L_60:
        /*001c*/ 	.word	0x00000000
        /*0020*/ 	.short	0x000e
        /*0022*/ 	.short	0x0060
        /*0024*/ 	.byte	0x00, 0xf0, 0x11, 0x00


	//----- nvinfo : EIATTR_KPARAM_INFO
	.align		4
.L_61:
        /*0028*/ 	.byte	0x04, 0x17
        /*002a*/ 	.short	(.L_63 - .L_62)
.L_62:
        /*002c*/ 	.word	0x00000000
        /*0030*/ 	.short	0x000d
        /*0032*/ 	.short	0x005c
        /*0034*/ 	.byte	0x00, 0xf0, 0x11, 0x00


	//----- nvinfo : EIATTR_KPARAM_INFO
	.align		4
.L_63:
        /*0038*/ 	.byte	0x04, 0x17
        /*003a*/ 	.short	(.L_65 - .L_64)
.L_64:
        /*003c*/ 	.word	0x00000000
        /*0040*/ 	.short	0x000c
        /*0042*/ 	.short	0x0058
        /*0044*/ 	.byte	0x00, 0xf0, 0x11, 0x00


	//----- nvinfo : EIATTR_KPARAM_INFO
	.align		4
.L_65:
        /*0048*/ 	.byte	0x04, 0x17
        /*004a*/ 	.short	(.L_67 - .L_66)
.L_66:
        /*004c*/ 	.word	0x00000000
        /*0050*/ 	.short	0x000b
        /*0052*/ 	.short	0x0050
        /*0054*/ 	.byte	0x00, 0xf0, 0x21, 0x00


	//----- nvinfo : EIATTR_KPARAM_INFO
	.align		4
.L_67:
        /*0058*/ 	.byte	0x04, 0x17
        /*005a*/ 	.short	(.L_69 - .L_68)
.L_68:
        /*005c*/ 	.word	0x00000000
        /*0060*/ 	.short	0x000a
        /*0062*/ 	.short	0x0048
        /*0064*/ 	.byte	0x00, 0xf5, 0x21, 0x00


	//----- nvinfo : EIATTR_KPARAM_INFO
	.align		4
.L_69:
        /*0068*/ 	.byte	0x04, 0x17
        /*006a*/ 	.short	(.L_71 - .L_70)
.L_70:
        /*006c*/ 	.word	0x00000000
        /*0070*/ 	.short	0x0009
        /*0072*/ 	.short	0x0040
        /*0074*/ 	.byte	0x00, 0xf5, 0x21, 0x00


	//----- nvinfo : EIATTR_KPARAM_INFO
	.align		4
.L_71:
        /*0078*/ 	.byte	0x04, 0x17
        /*007a*/ 	.short	(.L_73 - .L_72)
.L_72:
        /*007c*/ 	.word	0x00000000
        /*0080*/ 	.short	0x0008
        /*0082*/ 	.short	0x003c
        /*0084*/ 	.byte	0x00, 0xf0, 0x11, 0x00


	//----- nvinfo : EIATTR_KPARAM_INFO
	.align		4
.L_73:
        /*0088*/ 	.byte	0x04, 0x17
        /*008a*/ 	.short	(.L_75 - .L_74)
.L_74:
        /*008c*/ 	.word	0x00000000
        /*0090*/ 	.short	0x0007
        /*0092*/ 	.short	0x0038
        /*0094*/ 	.byte	0x00, 0xf0, 0x11, 0x00


	//----- nvinfo : EIATTR_KPARAM_INFO
	.align		4
.L_75:
        /*0098*/ 	.byte	0x04, 0x17
        /*009a*/ 	.short	(.L_77 - .L_76)
.L_76:
        /*009c*/ 	.word	0x00000000
        /*00a0*/ 	.short	0x0006
        /*00a2*/ 	.short	0x0030
        /*00a4*/ 	.byte	0x00, 0xf5, 0x21, 0x00


	//----- nvinfo : EIATTR_KPARAM_INFO
	.align		4
.L_77:
        /*00a8*/ 	.byte	0x04, 0x17
        /*00aa*/ 	.short	(.L_79 - .L_78)
.L_78:
        /*00ac*/ 	.word	0x00000000
        /*00b0*/ 	.short	0x0005
        /*00b2*/ 	.short	0x0028
        /*00b4*/ 	.byte	0x00, 0xf5, 0x21, 0x00


	//----- nvinfo : EIATTR_KPARAM_INFO
	.align		4
.L_79:
        /*00b8*/ 	.byte	0x04, 0x17
        /*00ba*/ 	.short	(.L_81 - .L_80)
.L_80:
        /*00bc*/ 	.word	0x00000000
        /*00c0*/ 	.short	0x0004
        /*00c2*/ 	.short	0x0020
        /*00c4*/ 	.byte	0x00, 0xf5, 0x21, 0x00


	//----- nvinfo : EIATTR_KPARAM_INFO
	.align		4
.L_81:
        /*00c8*/ 	.byte	0x04, 0x17
        /*00ca*/ 	.short	(.L_83 - .L_82)
.L_82:
        /*00cc*/ 	.word	0x00000000
        /*00d0*/ 	.short	0x0003
        /*00d2*/ 	.short	0x0018
        /*00d4*/ 	.byte	0x00, 0xf5, 0x21, 0x00


	//----- nvinfo : EIATTR_KPARAM_INFO
	.align		4
.L_83:
        /*00d8*/ 	.byte	0x04, 0x17
        /*00da*/ 	.short	(.L_85 - .L_84)
.L_84:
        /*00dc*/ 	.word	0x00000000
        /*00e0*/ 	.short	0x0002
        /*00e2*/ 	.short	0x0010
        /*00e4*/ 	.byte	0x00, 0xf5, 0x21, 0x00


	//----- nvinfo : EIATTR_KPARAM_INFO
	.align		4
.L_85:
        /*00e8*/ 	.byte	0x04, 0x17
        /*00ea*/ 	.short	(.L_87 - .L_86)
.L_86:
        /*00ec*/ 	.word	0x00000000
        /*00f0*/ 	.short	0x0001
        /*00f2*/ 	.short	0x0008
        /*00f4*/ 	.byte	0x00, 0xf5, 0x21, 0x00


	//----- nvinfo : EIATTR_KPARAM_INFO
	.align		4
.L_87:
        /*00f8*/ 	.byte	0x04, 0x17
        /*00fa*/ 	.short	(.L_89 - .L_88)
.L_88:
        /*00fc*/ 	.word	0x00000000
        /*0100*/ 	.short	0x0000
        /*0102*/ 	.short	0x0000
        /*0104*/ 	.byte	0x00, 0xf5, 0x21, 0x00


	//----- nvinfo : EIATTR_SPARSE_MMA_MASK
	.align		4
.L_89:
        /*0108*/ 	.byte	0x03, 0x50
        /*010a*/ 	.short	0x0000


	//----- nvinfo : EIATTR_MAXREG_COUNT
	.align		4
        /*010c*/ 	.byte	0x03, 0x1b
        /*010e*/ 	.short	0x00ff


	//----- nvinfo : EIATTR_NUM_BARRIERS
	.align		4
        /*0110*/ 	.byte	0x02, 0x4c
        /*0112*/ 	.byte	0x01
	.zero		1


	//----- nvinfo : EIATTR_MERCURY_ISA_VERSION
	.align		4
        /*0114*/ 	.byte	0x03, 0x5f
        /*0116*/ 	.short	0x0101


	//----- nvinfo : EIATTR_COOP_GROUP_MASK_REGIDS
	.align		4
        /*0118*/ 	.byte	0x04, 0x29
        /*011a*/ 	.short	(.L_91 - .L_90)


	//   ....[0]....
.L_90:
        /*011c*/ 	.word	0xffffffff


	//   ....[1]....
        /*0120*/ 	.word	0xffffffff


	//   ....[2]....
        /*0124*/ 	.word	0xffffffff


	//   ....[3]....
        /*0128*/ 	.word	0xffffffff


	//   ....[4]....
        /*012c*/ 	.word	0xffffffff


	//   ....[5]....
        /*0130*/ 	.word	0xffffffff


	//   ....[6]....
        /*0134*/ 	.word	0xffffffff


	//   ....[7]....
        /*0138*/ 	.word	0xffffffff


	//   ....[8]....
        /*013c*/ 	.word	0xffffffff


	//   ....[9]....
        /*0140*/ 	.word	0xffffffff


	//   ....[10]....
        /*0144*/ 	.word	0xffffffff


	//   ....[11]....
        /*0148*/ 	.word	0xffffffff


	//   ....[12]....
        /*014c*/ 	.word	0xffffffff


	//   ....[13]....
        /*0150*/ 	.word	0xffffffff


	//   ....[14]....
        /*0154*/ 	.word	0xffffffff


	//   ....[15]....
        /*0158*/ 	.word	0xffffffff


	//   ....[16]....
        /*015c*/ 	.word	0xffffffff


	//   ....[17]....
        /*0160*/ 	.word	0xffffffff


	//   ....[18]....
        /*0164*/ 	.word	0xffffffff


	//   ....[19]....
        /*0168*/ 	.word	0xffffffff


	//   ....[20]....
        /*016c*/ 	.word	0xffffffff


	//   ....[21]....
        /*0170*/ 	.word	0xffffffff


	//   ....[22]....
        /*0174*/ 	.word	0xffffffff


	//   ....[23]....
        /*0178*/ 	.word	0xffffffff


	//   ....[24]....
        /*017c*/ 	.word	0xffffffff


	//   ....[25]....
        /*0180*/ 	.word	0xffffffff


	//   ....[26]....
        /*0184*/ 	.word	0xffffffff


	//   ....[27]....
        /*0188*/ 	.word	0xffffffff


	//   ....[28]....
        /*018c*/ 	.word	0xffffffff


	//   ....[29]....
        /*0190*/ 	.word	0xffffffff


	//   ....[30]....
        /*0194*/ 	.word	0xffffffff


	//   ....[31]....
        /*0198*/ 	.word	0xffffffff


	//   ....[32]....
        /*019c*/ 	.word	0x0500000d


	//   ....[33]....
        /*01a0*/ 	.word	0x0500000d


	//   ....[34]....
        /*01a4*/ 	.word	0x0500000d


	//   ....[35]....
        /*01a8*/ 	.word	0x0500000d


	//   ....[36]....
        /*01ac*/ 	.word	0x0500000d


	//   ....[37]....
        /*01b0*/ 	.word	0x0500000d


	//   ....[38]....
        /*01b4*/ 	.word	0x0500000d


	//   ....[39]....
        /*01b8*/ 	.word	0x0500000d


	//   ....[40]....
        /*01bc*/ 	.word	0x0500000d


	//   ....[41]....
        /*01c0*/ 	.word	0x0500000d


	//   ....[42]....
        /*01c4*/ 	.word	0x0500000d


	//   ....[43]....
        /*01c8*/ 	.word	0x0500000d


	//   ....[44]....
        /*01cc*/ 	.word	0x0500000d


	//   ....[45]....
        /*01d0*/ 	.word	0x0500000d


	//   ....[46]....
        /*01d4*/ 	.word	0x0500000d


	//   ....[47]....
        /*01d8*/ 	.word	0x0500000d


	//   ....[48]....
        /*01dc*/ 	.word	0x0500000d


	//   ....[49]....
        /*01e0*/ 	.word	0x0500000d


	//   ....[50]....
        /*01e4*/ 	.word	0x0500000d


	//   ....[51]....
        /*01e8*/ 	.word	0x0500000d


	//   ....[52]....
        /*01ec*/ 	.word	0x0500000d


	//   ....[53]....
        /*01f0*/ 	.word	0x0500000d


	//   ....[54]....
        /*01f4*/ 	.word	0x0500000d


	//   ....[55]....
        /*01f8*/ 	.word	0x0500000d


	//   ....[56]....
        /*01fc*/ 	.word	0x0500000d


	//   ....[57]....
        /*0200*/ 	.word	0x0500000d


	//   ....[58]....
        /*0204*/ 	.word	0x0500000d


	//   ....[59]....
        /*0208*/ 	.word	0x0500000d


	//   ....[60]....
        /*020c*/ 	.word	0x0500000d


	//   ....[61]....
        /*0210*/ 	.word	0x0500000d


	//   ....[62]....
        /*0214*/ 	.word	0x0500000d


	//----- nvinfo : EIATTR_COOP_GROUP_INSTR_OFFSETS
	.align		4
.L_91:
        /*0218*/ 	.byte	0x04, 0x28
        /*021a*/ 	.short	(.L_93 - .L_92)


	//   ....[0]....
.L_92:
        /*021c*/ 	.word	0x000004a0


	//   ....[1]....
        /*0220*/ 	.word	0x00002f40


	//   ....[2]....
        /*0224*/ 	.word	0x00002f50


	//   ....[3]....
        /*0228*/ 	.word	0x00002f70


	//   ....[4]....
        /*022c*/ 	.word	0x00002f80


	//   ....[5]....
        /*0230*/ 	.word	0x00002fa0


	//   ....[6]....
        /*0234*/ 	.word	0x00002fb0


	//   ....[7]....
        /*0238*/ 	.word	0x00002ff0


	//   ....[8]....
        /*023c*/ 	.word	0x00003000


	//   ....[9]....
        /*0240*/ 	.word	0x00003040


	//   ....[10]....
        /*0244*/ 	.word	0x00003050


	//   ....[11]....
        /*0248*/ 	.word	0x00003130


	//   ....[12]....
        /*024c*/ 	.word	0x00012f50


	//   ....[13]....
        /*0250*/ 	.word	0x00012f60


	//   ....[14]....
        /*0254*/ 	.word	0x00012f80


	//   ....[15]....
        /*0258*/ 	.word	0x00012f90


	//   ....[16]....
        /*025c*/ 	.word	0x00012fb0


	//   ....[17]....
        /*0260*/ 	.word	0x00012fc0


	//   ....[18]....
        /*0264*/ 	.word	0x00013000


	//   ....[19]....
        /*0268*/ 	.word	0x00013010


	//   ....[20]....
        /*026c*/ 	.word	0x00013050


	//   ....[21]....
        /*0270*/ 	.word	0x00013060


	//   ....[22]....
        /*0274*/ 	.word	0x00013290


	//   ....[23]....
        /*0278*/ 	.word	0x000137d0


	//   ....[24]....
        /*027c*/ 	.word	0x00013950


	//   ....[25]....
        /*0280*/ 	.word	0x00013ac0


	//   ....[26]....
        /*0284*/ 	.word	0x00013c30


	//   ....[27]....
        /*0288*/ 	.word	0x00013da0


	//   ....[28]....
        /*028c*/ 	.word	0x00013f10


	//   ....[29]....
        /*0290*/ 	.word	0x00014080


	//   ....[30]....
        /*0294*/ 	.word	0x000141f0


	//   ....[31]....
        /*0298*/ 	.word	0x000143b0


	//   ....[32]....
        /*029c*/ 	.word	0x000145a0


	//   ....[33]....
        /*02a0*/ 	.word	0x00014630


	//   ....[34]....
        /*02a4*/ 	.word	0x000146a0


	//   ....[35]....
        /*02a8*/ 	.word	0x000146f0


	//   ....[36]....
        /*02ac*/ 	.word	0x00014760


	//   ....[37]....
        /*02b0*/ 	.word	0x000147b0


	//   ....[38]....
        /*02b4*/ 	.word	0x00014820


	//   ....[39]....
        /*02b8*/ 	.word	0x00014870


	//   ....[40]....
        /*02bc*/ 	.word	0x000148e0


	//   ....[41]....
        /*02c0*/ 	.word	0x00014930


	//   ....[42]....
        /*02c4*/ 	.word	0x000149d0


	//   ....[43]....
        /*02c8*/ 	.word	0x00014a80


	//   ....[44]....
        /*02cc*/ 	.word	0x00014b10


	//   ....[45]....
        /*02d0*/ 	.word	0x00014b80


	//   ....[46]....
        /*02d4*/ 	.word	0x00014bd0


	//   ....[47]....
        /*02d8*/ 	.word	0x00014c40


	//   ....[48]....
        /*02dc*/ 	.word	0x00014c90


	//   ....[49]....
        /*02e0*/ 	.word	0x00014d00


	//   ....[50]....
        /*02e4*/ 	.word	0x00014d50


	//   ....[51]....
        /*02e8*/ 	.word	0x00014dc0


	//   ....[52]....
        /*02ec*/ 	.word	0x00014e10


	//   ....[53]....
        /*02f0*/ 	.word	0x00014eb0


	//   ....[54]....
        /*02f4*/ 	.word	0x00014f70


	//   ....[55]....
        /*02f8*/ 	.word	0x00015180


	//   ....[56]....
        /*02fc*/ 	.word	0x00015330


	//   ....[57]....
        /*0300*/ 	.word	0x000154f0


	//   ....[58]....
        /*0304*/ 	.word	0x000156b0


	//   ....[59]....
        /*0308*/ 	.word	0x00015870


	//   ....[60]....
        /*030c*/ 	.word	0x00015a20


	//   ....[61]....
        /*0310*/ 	.word	0x00015be0


	//   ....[62]....
        /*0314*/ 	.word	0x00015c80


	//----- nvinfo : EIATTR_VRC_CTA_INIT_COUNT
	.align		4
.L_93:
        /*0318*/ 	.byte	0x02, 0x4a
	.zero		1
	.zero		1


	//----- nvinfo : EIATTR_EXIT_INSTR_OFFSETS
	.align		4
        /*031c*/ 	.byte	0x04, 0x1c
        /*031e*/ 	.short	(.L_95 - .L_94)


	//   ....[0]....
.L_94:
        /*0320*/ 	.word	0x00000060


	//   ....[1]....
        /*0324*/ 	.word	0x000000b0


	//   ....[2]....
        /*0328*/ 	.word	0x00000150


	//   ....[3]....
        /*032c*/ 	.word	0x00000180


	//   ....[4]....
        /*0330*/ 	.word	0x000001e0


	//   ....[5]....
        /*0334*/ 	.word	0x000143c0


	//   ....[6]....
        /*0338*/ 	.word	0x000144a0


	//   ....[7]....
        /*033c*/ 	.word	0x00014500


	//   ....[8]....
        /*0340*/ 	.word	0x00014530


	//----- nvinfo : EIATTR_CRS_STACK_SIZE
	.align		4
.L_95:
        /*0344*/ 	.byte	0x04, 0x1e
        /*0346*/ 	.short	(.L_97 - .L_96)
.L_96:
        /*0348*/ 	.word	0x00000000


	//----- nvinfo : EIATTR_CBANK_PARAM_SIZE
	.align		4
.L_97:
        /*034c*/ 	.byte	0x03, 0x19
        /*034e*/ 	.short	0x0068


	//----- nvinfo : EIATTR_PARAM_CBANK
	.align		4
        /*0350*/ 	.byte	0x04, 0x0a
        /*0352*/ 	.short	(.L_99 - .L_98)
	.align		4
.L_98:
        /*0354*/ 	.word	index@(.nv.constant0.mega_fused_vasil_fluxnet)
        /*0358*/ 	.short	0x0380
        /*035a*/ 	.short	0x0068


	//----- nvinfo : EIATTR_SW_WAR
	.align		4
.L_99:
        /*035c*/ 	.byte	0x04, 0x36
        /*035e*/ 	.short	(.L_101 - .L_100)
.L_100:
        /*0360*/ 	.word	0x00000008
.L_101:


//--------------------- .nv.callgraph             --------------------------
	.section	.nv.callgraph,"",@"SHT_CUDA_CALLGRAPH"
	.align	4
	.sectionentsize	8
	.align		4
        /*0000*/ 	.word	0x00000000
	.align		4
        /*0004*/ 	.word	0xffffffff
	.align		4
        /*0008*/ 	.word	0x00000000
	.align		4
        /*000c*/ 	.word	0xfffffffe
	.align		4
        /*0010*/ 	.word	0x00000000
	.align		4
        /*0014*/ 	.word	0xfffffffd
	.align		4
        /*0018*/ 	.word	0x00000000
	.align		4
        /*001c*/ 	.word	0xfffffffc


//--------------------- .nv.constant3             --------------------------
	.section	.nv.constant3,"a",@progbits
	.align	4
.nv.constant3:
	.type		c_tmax,@object
	.size		c_tmax,(c_thalf - c_tmax)
c_tmax:
        /*0000*/ 	.byte	0x00, 0x00, 0x60, 0x41, 0x00, 0x00, 0x8c, 0x41, 0x00, 0x00, 0xa8, 0x41, 0x00, 0x00, 0xc4, 0x41
        /*0010*/ 	.byte	0x00, 0x00, 0xe0, 0x41
	.type		c_thalf,@object
	.size		c_thalf,(c_baseline_ic50 - c_thalf)
c_thalf:
        /*0014*/ 	.byte	0x00, 0x00, 0xc8, 0x41, 0xb8, 0x1e, 0xe1, 0x41, 0xec, 0x51, 0xfa, 0x41, 0x52, 0xb8, 0x09, 0x42
        /*0024*/ 	.byte	0xae, 0x47, 0x16, 0x42, 0x0a, 0xd7, 0x22, 0x42, 0xa4, 0x70, 0x2f, 0x42, 0x00, 0x00, 0x3c, 0x42
        /*0034*/ 	.byte	0x5c, 0x8f, 0x48, 0x42, 0xf6, 0x28, 0x55, 0x42, 0x52, 0xb8, 0x61, 0x42, 0xae, 0x47, 0x6e, 0x42
        /*0044*/ 	.byte	0x0a, 0xd7, 0x7a, 0x42, 0x52, 0xb8, 0x83, 0x42, 0x00, 0x00, 0x8a, 0x42
	.type		c_baseline_ic50,@object
	.size		c_baseline_ic50,(c_baseline_power - c_baseline_ic50)
c_baseline_ic50:
        /*0050*/ 	.byte	0x9a, 0x99, 0x59, 0x3f, 0x29, 0x5c, 0x8f, 0x3f, 0x7b, 0x14, 0x6e, 0x3f, 0x66, 0x66, 0x86, 0x3f
        /*0060*/ 	.byte	0x48, 0xe1, 0x7a, 0x3f, 0x48, 0xe1, 0x9a, 0x3f, 0x0a, 0xd7, 0x63, 0x3f, 0x71, 0x3d, 0x8a, 0x3f
        /*0070*/ 	.byte	0x33, 0x33, 0x73, 0x3f, 0x0a, 0xd7, 0x83, 0x3f, 0x00, 0x00, 0x80, 0x3f
	.type		c_baseline_power,@object
	.size		c_baseline_power,(.L_3 - c_baseline_power)
c_baseline_power:
        /*007c*/ 	.byte	0x00, 0x00, 0x80, 0x3f, 0x00, 0x00, 0x80, 0x3f, 0x00, 0x00, 0x80, 0x3f, 0x00, 0x00, 0x80, 0x3f
        /*008c*/ 	.byte	0x00, 0x00, 0x80, 0x3f, 0x00, 0x00, 0x80, 0x3f, 0x00, 0x00, 0x80, 0x3f, 0x00, 0x00, 0x80, 0x3f
        /*009c*/ 	.byte	0x00, 0x00, 0x80, 0x3f, 0x00, 0x00, 0x80, 0x3f, 0x00, 0x00, 0x80, 0x3f
.L_3:


//--------------------- .text.get_accuracy        --------------------------
	.section	.text.get_accuracy,"ax",@progbits
	.align	128
        .global         get_accuracy
        .type           get_accuracy,@function
        .size           get_accuracy,(.L_x_546 - get_accuracy)
        .other          get_accuracy,@"STO_CUDA_ENTRY STV_DEFAULT"
get_accuracy:
.text.get_accuracy:
[----:B------:R-:W-:Y:S01]  /*0000*/  LDC R1, c[0x0][0x37c] ;  /* 0x0000df00ff017b82 */ /* 0x000fe20000000800 */
[----:B------:R-:W0:Y:S07]  /*0010*/  S2R R0, SR_TID.X ;  /* 0x0000000000007919 */ /* 0x000e2e0000002100 */
[----:B------:R-:W0:Y:S02]  /*0020*/  S2UR UR4, SR_CTAID.X ;  /* 0x00000000000479c3 */ /* 0x000e240000002500 */
[----:B0-----:R-:W-:-:S13]  /*0030*/  LOP3.LUT P0, RZ, R0, UR4, RZ, 0xfc, !PT ;  /* 0x0000000400ff7c12 */ /* 0x001fda000f80fcff */
[----:B------:R-:W-:Y:S05]  /*0040*/  @P0 EXIT ;  /* 0x000000000000094d */ /* 0x000fea0003800000 */
[----:B------:R-:W0:Y:S01]  /*0050*/  LDC.64 R2, c[0x0][0x388] ;  /* 0x0000e200ff027b82 */ /* 0x000e220000000a00 */
[----:B------:R-:W0:Y:S02]  /*0060*/  LDCU.64 UR4, c[0x0][0x358] ;  /* 0x00006b00ff0477ac */ /* 0x000e240008000a00 */
[----:B0-----:R-:W2:Y:S01]  /*0070*/  LDG.E R0, desc[UR4][R2.64] ;  /* 0x0000000402007981 */ /* 0x001ea2000c1e1900 */
[----:B------:R-:W-:Y:S01]  /*0080*/  IMAD.MOV.U32 R5, RZ, RZ, RZ ;  /* 0x000000ffff057224 */ /* 0x000fe200078e00ff */
[----:B--2---:R-:W-:-:S13]  /*0090*/  ISETP.NE.AND P0, PT, R0, RZ, PT ;  /* 0x000000ff0000720c */ /* 0x004fda0003f05270 */
[----:B------:R-:W-:Y:S05]  /*00a0*/  @!P0 BRA `(.L_x_0) ;  /* 0x0000000000388947 */ /* 0x000fea0003800000 */
[----:B------:R-:W0:Y:S02]  /*00b0*/  LDC.64 R2, c[0x0][0x380] ;  /* 0x0000e000ff027b82 */ /* 0x000e240000000a00 */
[----:B0-----:R0:W2:Y:S02]  /*00c0*/  LDG.E R2, desc[UR4][R2.64] ;  /* 0x0000000402027981 */ /* 0x0010a4000c1e1900 */
[----:B0-----:R-:W-:-:S04]  /*00d0*/  I2FP.F32.U32 R3, R0 ;  /* 0x0000000000037245 */ /* 0x001fc80000201000 */
[----:B------:R-:W0:Y:S02]  /*00e0*/  MUFU.RCP R4, R3 ;  /* 0x0000000300047308 */ /* 0x000e240000001000 */
[----:B0-----:R-:W-:-:S04]  /*00f0*/  FFMA R5, -R3, R4, 1 ;  /* 0x3f80000003057423 */ /* 0x001fc80000000104 */
[----:B------:R-:W-:Y:S01]  /*0100*/  FFMA R5, R4, R5, R4 ;  /* 0x0000000504057223 */ /* 0x000fe20000000004 */
[----:B--2---:R-:W-:-:S04]  /*0110*/  I2FP.F32.U32 R0, R2 ;  /* 0x0000000200007245 */ /* 0x004fc80000201000 */
[----:B------:R-:W0:Y:S01]  /*0120*/  FCHK P0, R0, R3 ;  /* 0x0000000300007302 */ /* 0x000e220000000000 */
[----:B------:R-:W-:-:S04]  /*0130*/  FFMA R4, R0, R5, RZ ;  /* 0x0000000500047223 */ /* 0x000fc800000000ff */
[----:B------:R-:W-:-:S04]  /*0140*/  FFMA R6, -R3, R4, R0 ;  /* 0x0000000403067223 */ /* 0x000fc80000000100 */
[----:B------:R-:W-:Y:S01]  /*0150*/  FFMA R5, R5, R6, R4 ;  /* 0x0000000605057223 */ /* 0x000fe20000000004 */
[----:B0-----:R-:W-:Y:S06]  /*0160*/  @!P0 BRA `(.L_x_0) ;  /* 0x0000000000088947 */ /* 0x001fec0003800000 */
[----:B------:R-:W-:-:S07]  /*0170*/  MOV R2, 0x190 ;  /* 0x0000019000027802 */ /* 0x000fce0000000f00 */
[----:B------:R-:W-:Y:S05]  /*0180*/  CALL.REL.NOINC `($__internal_0_$__cuda_sm3x_div_rn_noftz_f32_slowpath) ;  /* 0x00000000000c7944 */ /* 0x000fea0003c00000 */
.L_x_0:
[----:B------:R-:W0:Y:S02]  /*0190*/  LDC.64 R2, c[0x0][0x390] ;  /* 0x0000e400ff027b82 */ /* 0x000e240000000a00 */
[----:B0-----:R-:W-:Y:S01]  /*01a0*/  STG.E desc[UR4][R2.64], R5 ;  /* 0x0000000502007986 */ /* 0x001fe2000c101904 */
[----:B------:R-:W-:Y:S05]  /*01b0*/  EXIT ;  /* 0x000000000000794d */ /* 0x000fea0003800000 */
        .weak           $__internal_0_$__cuda_sm3x_div_rn_noftz_f32_slowpath
        .type           $__internal_0_$__cuda_sm3x_div_rn_noftz_f32_slowpath,@function
        .size           $__internal_0_$__cuda_sm3x_div_rn_noftz_f32_slowpath,(.L_x_546 - $__internal_0_$__cuda_sm3x_div_rn_noftz_f32_slowpath)
$__internal_0_$__cuda_sm3x_div_rn_noftz_f32_slowpath:
[--C-:B------:R-:W-:Y:S01]  /*01c0*/  SHF.R.U32.HI R5, RZ, 0x17, R3.reuse ;  /* 0x00000017ff057819 */ /* 0x100fe20000011603 */
[--C-:B------:R-:W-:Y:S01]  /*01d0*/  IMAD.MOV.U32 R6, RZ, RZ, R0.reuse ;  /* 0x000000ffff067224 */ /* 0x100fe200078e0000 */
[----:B------:R-:W-:Y:S01]  /*01e0*/  SHF.R.U32.HI R4, RZ, 0x17, R0 ;  /* 0x00000017ff047819 */ /* 0x000fe20000011600 */
[----:B------:R-:W-:Y:S01]  /*01f0*/  IMAD.MOV.U32 R7, RZ, RZ, R3 ;  /* 0x000000ffff077224 */ /* 0x000fe200078e0003 */
[----:B------:R-:W-:Y:S02]  /*0200*/  LOP3.LUT R5, R5, 0xff, RZ, 0xc0, !PT ;  /* 0x000000ff05057812 */ /* 0x000fe400078ec0ff */
[----:B------:R-:W-:-:S03]  /*0210*/  LOP3.LUT R4, R4, 0xff, RZ, 0xc0, !PT ;  /* 0x000000ff04047812 */ /* 0x000fc600078ec0ff */
[----:B------:R-:W-:Y:S02]  /*0220*/  VIADD R10, R5, 0xffffffff ;  /* 0xffffffff050a7836 */ /* 0x000fe40000000000 */
[----:B------:R-:W-:-:S03]  /*0230*/  VIADD R9, R4, 0xffffffff ;  /* 0xffffffff04097836 */ /* 0x000fc60000000000 */
[----:B------:R-:W-:-:S04]  /*0240*/  ISETP.GT.U32.AND P0, PT, R10, 0xfd, PT ;  /* 0x000000fd0a00780c */ /* 0x000fc80003f04070 */
[----:B------:R-:W-:-:S13]  /*0250*/  ISETP.GT.U32.OR P0, PT, R9, 0xfd, P0 ;  /* 0x000000fd0900780c */ /* 0x000fda0000704470 */
[----:B------:R-:W-:Y:S01]  /*0260*/  @!P0 IMAD.MOV.U32 R8, RZ, RZ, RZ ;  /* 0x000000ffff088224 */ /* 0x000fe200078e00ff */
[----:B------:R-:W-:Y:S06]  /*0270*/  @!P0 BRA `(.L_x_1) ;  /* 0x00000000005c8947 */ /* 0x000fec0003800000 */
[----:B------:R-:W-:Y:S02]  /*0280*/  FSETP.GTU.FTZ.AND P0, PT, |R0|, +INF , PT ;  /* 0x7f8000000000780b */ /* 0x000fe40003f1c200 */
[----:B------:R-:W-:-:S04]  /*0290*/  FSETP.GTU.FTZ.AND P1, PT, |R3|, +INF , PT ;  /* 0x7f8000000300780b */ /* 0x000fc80003f3c200 */
[----:B------:R-:W-:-:S13]  /*02a0*/  PLOP3.LUT P0, PT, P0, P1, PT, 0xf8, 0x8f ;  /* 0x00000000008f781c */ /* 0x000fda0000703f70 */
[----:B------:R-:W-:Y:S05]  /*02b0*/  @P0 BRA `(.L_x_2) ;  /* 0x0000000400440947 */ /* 0x000fea0003800000 */
[----:B------:R-:W-:-:S13]  /*02c0*/  LOP3.LUT P0, RZ, R7, 0x7fffffff, R6, 0xc8, !PT ;  /* 0x7fffffff07ff7812 */ /* 0x000fda000780c806 */
[----:B------:R-:W-:Y:S05]  /*02d0*/  @!P0 BRA `(.L_x_3) ;  /* 0x0000000400348947 */ /* 0x000fea0003800000 */
[C---:B------:R-:W-:Y:S02]  /*02e0*/  FSETP.NEU.FTZ.AND P2, PT, |R0|.reuse, +INF , PT ;  /* 0x7f8000000000780b */ /* 0x040fe40003f5d200 */
[----:B------:R-:W-:Y:S02]  /*02f0*/  FSETP.NEU.FTZ.AND P1, PT, |R3|, +INF , PT ;  /* 0x7f8000000300780b */ /* 0x000fe40003f3d200 */
[----:B------:R-:W-:-:S11]  /*0300*/  FSETP.NEU.FTZ.AND P0, PT, |R0|, +INF , PT ;  /* 0x7f8000000000780b */ /* 0x000fd60003f1d200 */
[----:B------:R-:W-:Y:S05]  /*0310*/  @!P1 BRA !P2, `(.L_x_3) ;  /* 0x0000000400249947 */ /* 0x000fea0005000000 */
[----:B------:R-:W-:-:S04]  /*0320*/  LOP3.LUT P2, RZ, R6, 0x7fffffff, RZ, 0xc0, !PT ;  /* 0x7fffffff06ff7812 */ /* 0x000fc8000784c0ff */
[----:B------:R-:W-:-:S13]  /*0330*/  PLOP3.LUT P1, PT, P1, P2, PT, 0x2f, 0xf2 ;  /* 0x0000000000f2781c */ /* 0x000fda0000f24577 */
[----:B------:R-:W-:Y:S05]  /*0340*/  @P1 BRA `(.L_x_4) ;  /* 0x0000000400101947 */ /* 0x000fea0003800000 */
[----:B------:R-:W-:-:S04]  /*0350*/  LOP3.LUT P1, RZ, R7, 0x7fffffff, RZ, 0xc0, !PT ;  /* 0x7fffffff07ff7812 */ /* 0x000fc8000782c0ff */
[----:B------:R-:W-:-:S13]  /*0360*/  PLOP3.LUT P0, PT, P0, P1, PT, 0x2f, 0xf2 ;  /* 0x0000000000f2781c */ /* 0x000fda0000702577 */
[----:B------:R-:W-:Y:S05]  /*0370*/  @P0 BRA `(.L_x_5) ;  /* 0x0000000000f80947 */ /* 0x000fea0003800000 */
[----:B------:R-:W-:Y:S02]  /*0380*/  ISETP.GE.AND P0, PT, R9, RZ, PT ;  /* 0x000000ff0900720c */ /* 0x000fe40003f06270 */
[----:B------:R-:W-:-:S11]  /*0390*/  ISETP.GE.AND P1, PT, R10, RZ, PT ;  /* 0x000000ff0a00720c */ /* 0x000fd60003f26270 */
[----:B------:R-:W-:Y:S02]  /*03a0*/  @P0 IMAD.MOV.U32 R8, RZ, RZ, RZ ;  /* 0x000000ffff080224 */ /* 0x000fe400078e00ff */
[----:B------:R-:W-:Y:S01]  /*03b0*/  @!P0 FFMA R6, R0, 1.84467440737095516160e+19, RZ ;  /* 0x5f80000000068823 */ /* 0x000fe200000000ff */
[----:B------:R-:W-:Y:S02]  /*03c0*/  @!P0 IMAD.MOV.U32 R8, RZ, RZ, -0x40 ;  /* 0xffffffc0ff088424 */ /* 0x000fe400078e00ff */
[----:B------:R-:W-:Y:S02]  /*03d0*/  @!P1 FFMA R7, R3, 1.84467440737095516160e+19, RZ ;  /* 0x5f80000003079823 */ /* 0x000fe400000000ff */
[----:B------:R-:W-:-:S07]  /*03e0*/  @!P1 VIADD R8, R8, 0x40 ;  /* 0x0000004008089836 */ /* 0x000fce0000000000 */
.L_x_1:
[----:B------:R-:W-:Y:S01]  /*03f0*/  LEA R0, R5, 0xc0800000, 0x17 ;  /* 0xc080000005007811 */ /* 0x000fe200078eb8ff */
[----:B------:R-:W-:-:S04]  /*0400*/  VIADD R4, R4, 0xffffff81 ;  /* 0xffffff8104047836 */ /* 0x000fc80000000000 */
[----:B------:R-:W-:Y:S01]  /*0410*/  IMAD.IADD R7, R7, 0x1, -R0 ;  /* 0x0000000107077824 */ /* 0x000fe200078e0a00 */
[C---:B------:R-:W-:Y:S01]  /*0420*/  IADD3 R5, PT, PT, R4.reuse, 0x7f, -R5 ;  /* 0x0000007f04057810 */ /* 0x040fe20007ffe805 */
[----:B------:R-:W-:Y:S02]  /*0430*/  IMAD R0, R4, -0x800000, R6 ;  /* 0xff80000004007824 */ /* 0x000fe400078e0206 */
[----:B------:R-:W0:Y:S01]  /*0440*/  MUFU.RCP R3, R7 ;  /* 0x0000000700037308 */ /* 0x000e220000001000 */
[----:B------:R-:W-:Y:S01]  /*0450*/  FADD.FTZ R9, -R7, -RZ ;  /* 0x800000ff07097221 */ /* 0x000fe20000010100 */
[----:B------:R-:W-:-:S03]  /*0460*/  IMAD.IADD R5, R5, 0x1, R8 ;  /* 0x0000000105057824 */ /* 0x000fc600078e0208 */
[----:B0-----:R-:W-:-:S04]  /*0470*/  FFMA R10, R3, R9, 1 ;  /* 0x3f800000030a7423 */ /* 0x001fc80000000009 */
[----:B------:R-:W-:-:S04]  /*0480*/  FFMA R10, R3, R10, R3 ;  /* 0x0000000a030a7223 */ /* 0x000fc80000000003 */
[----:B------:R-:W-:-:S04]  /*0490*/  FFMA R3, R0, R10, RZ ;  /* 0x0000000a00037223 */ /* 0x000fc800000000ff */
[----:B------:R-:W-:-:S04]  /*04a0*/  FFMA R6, R9, R3, R0 ;  /* 0x0000000309067223 */ /* 0x000fc80000000000 */
[----:B------:R-:W-:-:S04]  /*04b0*/  FFMA R11, R10, R6, R3 ;  /* 0x000000060a0b7223 */ /* 0x000fc80000000003 */
[----:B------:R-:W-:-:S04]  /*04c0*/  FFMA R6, R9, R11, R0 ;  /* 0x0000000b09067223 */ /* 0x000fc80000000000 */
[----:B------:R-:W-:-:S05]  /*04d0*/  FFMA R3, R10, R6, R11 ;  /* 0x000000060a037223 */ /* 0x000fca000000000b */
[----:B------:R-:W-:-:S04]  /*04e0*/  SHF.R.U32.HI R0, RZ, 0x17, R3 ;  /* 0x00000017ff007819 */ /* 0x000fc80000011603 */
[----:B------:R-:W-:-:S05]  /*04f0*/  LOP3.LUT R0, R0, 0xff, RZ, 0xc0, !PT ;  /* 0x000000ff00007812 */ /* 0x000fca00078ec0ff */
[----:B------:R-:W-:-:S04]  /*0500*/  IMAD.IADD R8, R0, 0x1, R5 ;  /* 0x0000000100087824 */ /* 0x000fc800078e0205 */
[----:B------:R-:W-:-:S05]  /*0510*/  VIADD R0, R8, 0xffffffff ;  /* 0xffffffff08007836 */ /* 0x000fca0000000000 */
[----:B------:R-:W-:-:S13]  /*0520*/  ISETP.GE.U32.AND P0, PT, R0, 0xfe, PT ;  /* 0x000000fe0000780c */ /* 0x000fda0003f06070 */
[----:B------:R-:W-:Y:S05]  /*0530*/  @!P0 BRA `(.L_x_6) ;  /* 0x0000000000808947 */ /* 0x000fea0003800000 */
[----:B------:R-:W-:-:S13]  /*0540*/  ISETP.GT.AND P0, PT, R8, 0xfe, PT ;  /* 0x000000fe0800780c */ /* 0x000fda0003f04270 */
[----:B------:R-:W-:Y:S05]  /*0550*/  @P0 BRA `(.L_x_7) ;  /* 0x00000000006c0947 */ /* 0x000fea0003800000 */
[----:B------:R-:W-:-:S13]  /*0560*/  ISETP.GE.AND P0, PT, R8, 0x1, PT ;  /* 0x000000010800780c */ /* 0x000fda0003f06270 */
[----:B------:R-:W-:Y:S05]  /*0570*/  @P0 BRA `(.L_x_8) ;  /* 0x0000000000980947 */ /* 0x000fea0003800000 */
[----:B------:R-:W-:Y:S02]  /*0580*/  ISETP.GE.AND P0, PT, R8, -0x18, PT ;  /* 0xffffffe80800780c */ /* 0x000fe40003f06270 */
[----:B------:R-:W-:-:S11]  /*0590*/  LOP3.LUT R3, R3, 0x80000000, RZ, 0xc0, !PT ;  /* 0x8000000003037812 */ /* 0x000fd600078ec0ff */
[----:B------:R-:W-:Y:S05]  /*05a0*/  @!P0 BRA `(.L_x_8) ;  /* 0x00000000008c8947 */ /* 0x000fea0003800000 */
[-CC-:B------:R-:W-:Y:S01]  /*05b0*/  FFMA.RZ R0, R10, R6.reuse, R11.reuse ;  /* 0x000000060a007223 */ /* 0x180fe2000000c00b */
[----:B------:R-:W-:Y:S02]  /*05c0*/  VIADD R7, R8, 0x20 ;  /* 0x0000002008077836 */ /* 0x000fe40000000000 */
[-CC-:B------:R-:W-:Y:S01]  /*05d0*/  FFMA.RM R5, R10, R6.reuse, R11.reuse ;  /* 0x000000060a057223 */ /* 0x180fe2000000400b */
[----:B------:R-:W-:Y:S02]  /*05e0*/  ISETP.NE.AND P2, PT, R8, RZ, PT ;  /* 0x000000ff0800720c */ /* 0x000fe40003f45270 */
[----:B------:R-:W-:Y:S01]  /*05f0*/  LOP3.LUT R4, R0, 0x7fffff, RZ, 0xc0, !PT ;  /* 0x007fffff00047812 */ /* 0x000fe200078ec0ff */
[----:B------:R-:W-:Y:S01]  /*0600*/  FFMA.RP R0, R10, R6, R11 ;  /* 0x000000060a007223 */ /* 0x000fe2000000800b */
[----:B------:R-:W-:Y:S01]  /*0610*/  IMAD.MOV R6, RZ, RZ, -R8 ;  /* 0x000000ffff067224 */ /* 0x000fe200078e0a08 */
[----:B------:R-:W-:Y:S02]  /*0620*/  ISETP.NE.AND P1, PT, R8, RZ, PT ;  /* 0x000000ff0800720c */ /* 0x000fe40003f25270 */
[----:B------:R-:W-:-:S02]  /*0630*/  LOP3.LUT R4, R4, 0x800000, RZ, 0xfc, !PT ;  /* 0x0080000004047812 */ /* 0x000fc400078efcff */
[----:B------:R-:W-:Y:S02]  /*0640*/  FSETP.NEU.FTZ.AND P0, PT, R0, R5, PT ;  /* 0x000000050000720b */ /* 0x000fe40003f1d000 */
[----:B------:R-:W-:Y:S02]  /*0650*/  SHF.L.U32 R7, R4, R7, RZ ;  /* 0x0000000704077219 */ /* 0x000fe400000006ff */
[----:B------:R-:W-:Y:S02]  /*0660*/  SEL R5, R6, RZ, P2 ;  /* 0x000000ff06057207 */ /* 0x000fe40001000000 */
[----:B------:R-:W-:Y:S02]  /*0670*/  ISETP.NE.AND P1, PT, R7, RZ, P1 ;  /* 0x000000ff0700720c */ /* 0x000fe40000f25270 */
[----:B------:R-:W-:Y:S02]  /*0680*/  SHF.R.U32.HI R5, RZ, R5, R4 ;  /* 0x00000005ff057219 */ /* 0x000fe40000011604 */
[----:B------:R-:W-:-:S02]  /*0690*/  PLOP3.LUT P0, PT, P0, P1, PT, 0xf8, 0x8f ;  /* 0x00000000008f781c */ /* 0x000fc40000703f70 */
[----:B------:R-:W-:Y:S02]  /*06a0*/  SHF.R.U32.HI R7, RZ, 0x1, R5 ;  /* 0x00000001ff077819 */ /* 0x000fe40000011605 */
[----:B------:R-:W-:-:S04]  /*06b0*/  SEL R0, RZ, 0x1, !P0 ;  /* 0x00000001ff007807 */ /* 0x000fc80004000000 */
[----:B------:R-:W-:-:S04]  /*06c0*/  LOP3.LUT R0, R0, 0x1, R7, 0xf8, !PT ;  /* 0x0000000100007812 */ /* 0x000fc800078ef807 */
[----:B------:R-:W-:-:S05]  /*06d0*/  LOP3.LUT R0, R0, R5, RZ, 0xc0, !PT ;  /* 0x0000000500007212 */ /* 0x000fca00078ec0ff */
[----:B------:R-:W-:-:S05]  /*06e0*/  IMAD.IADD R0, R7, 0x1, R0 ;  /* 0x0000000107007824 */ /* 0x000fca00078e0200 */
[----:B------:R-:W-:Y:S01]  /*06f0*/  LOP3.LUT R3, R0, R3, RZ, 0xfc, !PT ;  /* 0x0000000300037212 */ /* 0x000fe200078efcff */
[----:B------:R-:W-:Y:S06]  /*0700*/  BRA `(.L_x_8) ;  /* 0x0000000000347947 */ /* 0x000fec0003800000 */
.L_x_7:
[----:B------:R-:W-:-:S04]  /*0710*/  LOP3.LUT R3, R3, 0x80000000, RZ, 0xc0, !PT ;  /* 0x8000000003037812 */ /* 0x000fc800078ec0ff */
[----:B------:R-:W-:Y:S01]  /*0720*/  LOP3.LUT R3, R3, 0x7f800000, RZ, 0xfc, !PT ;  /* 0x7f80000003037812 */ /* 0x000fe200078efcff */
[----:B------:R-:W-:Y:S06]  /*0730*/  BRA `(.L_x_8) ;  /* 0x0000000000287947 */ /* 0x000fec0003800000 */
.L_x_6:
[----:B------:R-:W-:Y:S01]  /*0740*/  IMAD R3, R5, 0x800000, R3 ;  /* 0x0080000005037824 */ /* 0x000fe200078e0203 */
[----:B------:R-:W-:Y:S06]  /*0750*/  BRA `(.L_x_8) ;  /* 0x0000000000207947 */ /* 0x000fec0003800000 */
.L_x_5:
[----:B------:R-:W-:-:S04]  /*0760*/  LOP3.LUT R3, R7, 0x80000000, R6, 0x48, !PT ;  /* 0x8000000007037812 */ /* 0x000fc800078e4806 */
[----:B------:R-:W-:Y:S01]  /*0770*/  LOP3.LUT R3, R3, 0x7f800000, RZ, 0xfc, !PT ;  /* 0x7f80000003037812 */ /* 0x000fe200078efcff */
[----:B------:R-:W-:Y:S06]  /*0780*/  BRA `(.L_x_8) ;  /* 0x0000000000147947 */ /* 0x000fec0003800000 */
.L_x_4:
[----:B------:R-:W-:Y:S01]  /*0790*/  LOP3.LUT R3, R7, 0x80000000, R6, 0x48, !PT ;  /* 0x8000000007037812 */ /* 0x000fe200078e4806 */
[----:B------:R-:W-:Y:S06]  /*07a0*/  BRA `(.L_x_8) ;  /* 0x00000000000c7947 */ /* 0x000fec0003800000 */
.L_x_3:
[----:B------:R-:W0:Y:S01]  /*07b0*/  MUFU.RSQ R3, -QNAN ;  /* 0xffc0000000037908 */ /* 0x000e220000001400 */
[----:B------:R-:W-:Y:S05]  /*07c0*/  BRA `(.L_x_8) ;  /* 0x0000000000047947 */ /* 0x000fea0003800000 */
.L_x_2:
[----:B------:R-:W-:-:S07]  /*07d0*/  FADD.FTZ R3, R0, R3 ;  /* 0x0000000300037221 */ /* 0x000fce0000010000 */
.L_x_8:
[----:B0-----:R-:W-:Y:S02]  /*07e0*/  IMAD.MOV.U32 R5, RZ, RZ, R3 ;  /* 0x000000ffff057224 */ /* 0x001fe400078e0003 */
[----:B------:R-:W-:-:S04]  /*07f0*/  IMAD.MOV.U32 R3, RZ, RZ, 0x0 ;  /* 0x00000000ff037424 */ /* 0x000fc800078e00ff */
[----:B------:R-:W-:Y:S05]  /*0800*/  RET.REL.NODEC R2 `(get_accuracy) ;  /* 0xfffffff402fc7950 */ /* 0x000fea0003c3ffff */
.L_x_9:
[----:B------:R-:W-:-:S00]  /*0810*/  BRA `(.L_x_9) ;  /* 0xfffffffc00fc7947 */ /* 0x000fc0000383ffff */
[----:B------:R-:W-:-:S00]  /*0820*/  NOP ;  /* 0x0000000000007918 */ /* 0x000fc00000000000 */
        /* <DEDUP_REMOVED lines=13> */
.L_x_546:


//--------------------- .text.reset_counters      --------------------------
	.section	.text.reset_counters,"ax",@progbits
	.align	128
        .global         reset_counters
        .type           reset_counters,@function
        .size           reset_counters,(.L_x_550 - reset_counters)
        .other          reset_counters,@"STO_CUDA_ENTRY STV_DEFAULT"
reset_counters:
.text.reset_counters:
[----:B------:R-:W-:Y:S01]  /*0000*/  LDC R1, c[0x0][0x37c] ;  /* 0x0000df00ff017b82 */ /* 0x000fe20000000800 */
[----:B------:R-:W0:Y:S07]  /*0010*/  S2R R0, SR_TID.X ;  /* 0x0000000000007919 */ /* 0x000e2e0000002100 */
[----:B------:R-:W0:Y:S02]  /*0020*/  S2UR UR4, SR_CTAID.X ;  /* 0x00000000000479c3 */ /* 0x000e240000002500 */
[----:B0-----:R-:W-:-:S13]  /*0030*/  LOP3.LUT P0, RZ, R0, UR4, RZ, 0xfc, !PT ;  /* 0x0000000400ff7c12 */ /* 0x001fda000f80fcff */
[----:B------:R-:W-:Y:S05]  /*0040*/  @P0 EXIT ;  /* 0x000000000000094d */ /* 0x000fea0003800000 */
[----:B------:R-:W0:Y:S01]  /*0050*/  LDC.64 R2, c[0x0][0x380] ;  /* 0x0000e000ff027b82 */ /* 0x000e220000000a00 */
[----:B------:R-:W0:Y:S07]  /*0060*/  LDCU.64 UR4, c[0x0][0x358] ;  /* 0x00006b00ff0477ac */ /* 0x000e2e0008000a00 */
[----:B------:R-:W1:Y:S01]  /*0070*/  LDC.64 R4, c[0x0][0x388] ;  /* 0x0000e200ff047b82 */ /* 0x000e620000000a00 */
[----:B0-----:R-:W-:Y:S04]  /*0080*/  STG.E desc[UR4][R2.64], RZ ;  /* 0x000000ff02007986 */ /* 0x001fe8000c101904 */
[----:B-1----:R-:W-:Y:S01]  /*0090*/  STG.E desc[UR4][R4.64], RZ ;  /* 0x000000ff04007986 */ /* 0x002fe2000c101904 */
[----:B------:R-:W-:Y:S05]  /*00a0*/  EXIT ;  /* 0x000000000000794d */ /* 0x000fea0003800000 */
.L_x_10:
        /* <DEDUP_REMOVED lines=13> */
.L_x_550:


//--------------------- .text.mega_fused_vasil_fluxnet --------------------------
	.section	.text.mega_fused_vasil_fluxnet,"ax",@progbits
	.align	128
        .global         mega_fused_vasil_fluxnet
        .type           mega_fused_vasil_fluxnet,@function
        .size           mega_fused_vasil_fluxnet,(.L_x_548 - mega_fused_vasil_fluxnet)
        .other          mega_fused_vasil_fluxnet,@"STO_CUDA_ENTRY STV_DEFAULT"
mega_fused_vasil_fluxnet:
.text.mega_fused_vasil_fluxnet:
[----:B------:R-:W-:Y:S01]  /*0000*/  LDC R1, c[0x0][0x37c] ;  /* 0x0000df00ff017b82 */ /* 0x000fe20000000800 */
[----:B------:R-:W0:Y:S07]  /*0010*/  S2R R9, SR_CTAID.X ;  /* 0x0000000000097919 */ /* 0x000e2e0000002500 */
[----:B------:R-:W1:Y:S08]  /*0020*/  S2UR UR4, SR_CTAID.Y ;  /* 0x00000000000479c3 */ /* 0x000e700000002600 */
[----:B------:R-:W1:Y:S02]  /*0030*/  LDC.64 R6, c[0x0][0x3d8] ;  /* 0x0000f600ff067b82 */ /* 0x000e640000000a00 */
[----:B-1----:R-:W-:-:S04]  /*0040*/  ISETP.LE.AND P0, PT, R7, UR4, PT ;  /* 0x0000000407007c0c */ /* 0x002fc8000bf03270 */
[----:B0-----:R-:W-:-:S13]  /*0050*/  ISETP.GE.OR P0, PT, R9, R6, P0 ;  /* 0x000000060900720c */ /* 0x001fda0000706670 */
[----:B------:R-:W-:Y:S05]  /*0060*/  @P0 EXIT ;  /* 0x000000000000094d */ /* 0x000fea0003800000 */
[----:B------:R-:W0:Y:S02]  /*0070*/  LDC.64 R42, c[0x0][0x3e0] ;  /* 0x0000f800ff2a7b82 */ /* 0x000e240000000a00 */
[----:B0-----:R-:W-:-:S04]  /*0080*/  IADD3 R45, PT, PT, R43, UR4, RZ ;  /* 0x000000042b2d7c10 */ /* 0x001fc8000fffe0ff */
[----:B------:R-:W-:-:S04]  /*0090*/  ISETP.GE.AND P0, PT, R45, 0x1, PT ;  /* 0x000000012d00780c */ /* 0x000fc80003f06270 */
[----:B------:R-:W-:-:S13]  /*00a0*/  ISETP.GE.OR P0, PT, R45, R42, !P0 ;  /* 0x0000002a2d00720c */ /* 0x000fda0004706670 */
[----:B------:R-:W-:Y:S05]  /*00b0*/  @P0 EXIT ;  /* 0x000000000000094d */ /* 0x000fea0003800000 */
[----:B------:R-:W0:Y:S01]  /*00c0*/  LDCU.64 UR6, c[0x0][0x398] ;  /* 0x00007300ff0677ac */ /* 0x000e220008000a00 */
[----:B------:R-:W-:Y:S01]  /*00d0*/  IMAD R7, R9, R7, UR4 ;  /* 0x0000000409077e24 */ /* 0x000fe2000f8e0207 */
[----:B------:R-:W1:Y:S01]  /*00e0*/  LDC.64 R2, c[0x0][0x3a0] ;  /* 0x0000e800ff027b82 */ /* 0x000e620000000a00 */
[----:B------:R-:W2:Y:S03]  /*00f0*/  LDCU.64 UR10, c[0x0][0x358] ;  /* 0x00006b00ff0a77ac */ /* 0x000ea60008000a00 */
[----:B0-----:R-:W-:-:S04]  /*0100*/  IADD3 R4, P0, PT, R7, UR6, RZ ;  /* 0x0000000607047c10 */ /* 0x001fc8000ff1e0ff */
[----:B------:R-:W-:-:S05]  /*0110*/  IADD3.X R5, PT, PT, RZ, UR7, RZ, P0, !PT ;  /* 0x00000007ff057c10 */ /* 0x000fca00087fe4ff */
[----:B--2---:R-:W2:Y:S01]  /*0120*/  LDG.E.U8.CONSTANT R0, desc[UR10][R4.64] ;  /* 0x0000000a04007981 */ /* 0x004ea2000c1e9100 */
[----:B-1----:R-:W-:Y:S01]  /*0130*/  IMAD.WIDE.U32 R2, R7, 0x4, R2 ;  /* 0x0000000407027825 */ /* 0x002fe200078e0002 */
[----:B--2---:R-:W-:-:S13]  /*0140*/  ISETP.NE.AND P0, PT, R0, RZ, PT ;  /* 0x000000ff0000720c */ /* 0x004fda0003f05270 */
[----:B------:R-:W-:Y:S05]  /*0150*/  @!P0 EXIT ;  /* 0x000000000000894d */ /* 0x000fea0003800000 */
[----:B------:R-:W2:Y:S02]  /*0160*/  LDG.E.CONSTANT R2, desc[UR10][R2.64] ;  /* 0x0000000a02027981 */ /* 0x000ea4000c1e9900 */
[----:B--2---:R-:W-:-:S13]  /*0170*/  FSETP.GEU.AND P0, PT, |R2|, 0.050000000745058059692, PT ;  /* 0x3d4ccccd0200780b */ /* 0x004fda0003f0e200 */
[----:B------:R-:W-:Y:S05]  /*0180*/  @!P0 EXIT ;  /* 0x000000000000894d */ /* 0x000fea0003800000 */
[----:B------:R-:W0:Y:S01]  /*0190*/  LDC.64 R2, c[0x0][0x388] ;  /* 0x0000e200ff027b82 */ /* 0x000e220000000a00 */
[----:B------:R-:W-:-:S04]  /*01a0*/  IMAD R5, R9, R42, R45 ;  /* 0x0000002a09057224 */ /* 0x000fc800078e022d */
[----:B0-----:R-:W-:-:S06]  /*01b0*/  IMAD.WIDE R2, R5, 0x4, R2 ;  /* 0x0000000405027825 */ /* 0x001fcc00078e0202 */
[----:B------:R-:W2:Y:S02]  /*01c0*/  LDG.E.CONSTANT R2, desc[UR10][R2.64] ;  /* 0x0000000a02027981 */ /* 0x000ea4000c1e9900 */
[----:B--2---:R-:W-:-:S13]  /*01d0*/  FSETP.GEU.AND P0, PT, R2, 0.029999999329447746277, PT ;  /* 0x3cf5c28f0200780b */ /* 0x004fda0003f0e000 */
[----:B------:R-:W-:Y:S05]  /*01e0*/  @!P0 EXIT ;  /* 0x000000000000894d */ /* 0x000fea0003800000 */
[----:B------:R-:W0:Y:S01]  /*01f0*/  S2R R44, SR_TID.X ;  /* 0x00000000002c7919 */ /* 0x000e220000002100 */
[----:B------:R-:W-:Y:S01]  /*0200*/  BSSY.RECONVERGENT B0, `(.L_x_11) ;  /* 0x0000028000007945 */ /* 0x000fe20003800200 */
[----:B------:R-:W1:Y:S01]  /*0210*/  S2R R12, SR_TID.Y ;  /* 0x00000000000c7919 */ /* 0x000e620000002200 */
[----:B------:R-:W2:Y:S01]  /*0220*/  S2R R13, SR_TID.Z ;  /* 0x00000000000d7919 */ /* 0x000ea20000002300 */
[----:B0-----:R-:W-:-:S13]  /*0230*/  ISETP.GT.U32.AND P0, PT, R44, 0xa, PT ;  /* 0x0000000a2c00780c */ /* 0x001fda0003f04070 */
[----:B-12---:R-:W-:Y:S05]  /*0240*/  @P0 BRA `(.L_x_12) ;  /* 0x00000000008c0947 */ /* 0x006fea0003800000 */
[----:B------:R-:W0:Y:S01]  /*0250*/  LDCU.64 UR4, c[0x0][0x3a8] ;  /* 0x00007500ff0477ac */ /* 0x000e220008000a00 */
[----:B------:R-:W1:Y:S01]  /*0260*/  LDC.64 R6, c[0x0][0x380] ;  /* 0x0000e000ff067b82 */ /* 0x000e620000000a00 */
[----:B------:R-:W2:Y:S01]  /*0270*/  LDCU.64 UR6, c[0x0][0x3b0] ;  /* 0x00007600ff0677ac */ /* 0x000ea20008000a00 */
[----:B0-----:R-:W-:Y:S02]  /*0280*/  ISETP.NE.U32.AND P0, PT, RZ, UR4, PT ;  /* 0x00000004ff007c0c */ /* 0x001fe4000bf05070 */
[----:B--2---:R-:W-:Y:S02]  /*0290*/  ISETP.NE.U32.AND P1, PT, RZ, UR6, PT ;  /* 0x00000006ff007c0c */ /* 0x004fe4000bf25070 */
[----:B------:R-:W-:Y:S02]  /*02a0*/  ISETP.NE.AND.EX P0, PT, RZ, UR5, PT, P0 ;  /* 0x00000005ff007c0c */ /* 0x000fe4000bf05300 */
[----:B------:R-:W-:-:S11]  /*02b0*/  ISETP.NE.AND.EX P1, PT, RZ, UR7, PT, P1 ;  /* 0x00000007ff007c0c */ /* 0x000fd6000bf25310 */
[----:B------:R-:W0:Y:S08]  /*02c0*/  @P0 LDC.64 R2, c[0x0][0x3a8] ;  /* 0x0000ea00ff020b82 */ /* 0x000e300000000a00 */
[----:B------:R-:W2:Y:S01]  /*02d0*/  @P1 LDC.64 R4, c[0x0][0x3b0] ;  /* 0x0000ec00ff041b82 */ /* 0x000ea20000000a00 */
[----:B0-----:R-:W-:-:S05]  /*02e0*/  @P0 IMAD.WIDE.U32 R2, R44, 0x4, R2 ;  /* 0x000000042c020825 */ /* 0x001fca00078e0002 */
[----:B------:R0:W3:Y:S01]  /*02f0*/  @P0 LDG.E.CONSTANT R8, desc[UR10][R2.64] ;  /* 0x0000000a02080981 */ /* 0x0000e2000c1e9900 */
[----:B--2---:R-:W-:-:S05]  /*0300*/  @P1 IMAD.WIDE.U32 R4, R44, 0x4, R4 ;  /* 0x000000042c041825 */ /* 0x004fca00078e0004 */
[----:B------:R2:W4:Y:S01]  /*0310*/  @P1 LDG.E.CONSTANT R10, desc[UR10][R4.64] ;  /* 0x0000000a040a1981 */ /* 0x000522000c1e9900 */
[----:B------:R-:W-:-:S04]  /*0320*/  IMAD R9, R9, 0xb, R44 ;  /* 0x0000000b09097824 */ /* 0x000fc800078e022c */
[----:B-1----:R-:W-:-:S06]  /*0330*/  IMAD.WIDE.U32 R6, R9, 0x4, R6 ;  /* 0x0000000409067825 */ /* 0x002fcc00078e0006 */
[----:B------:R1:W5:Y:S01]  /*0340*/  LDG.E.CONSTANT R6, desc[UR10][R6.64] ;  /* 0x0000000a06067981 */ /* 0x000362000c1e9900 */
[----:B------:R-:W-:Y:S02]  /*0350*/  @!P0 MOV R9, 0x50 ;  /* 0x0000005000098802 */ /* 0x000fe40000000f00 */
[----:B------:R-:W-:Y:S02]  /*0360*/  @!P1 MOV R11, 0x7c ;  /* 0x0000007c000b9802 */ /* 0x000fe40000000f00 */
[C---:B------:R-:W-:Y:S02]  /*0370*/  @!P0 LEA R9, R44.reuse, R9, 0x2 ;  /* 0x000000092c098211 */ /* 0x040fe400078e10ff */
[----:B------:R-:W-:Y:S01]  /*0380*/  @!P1 LEA R11, R44, R11, 0x2 ;  /* 0x0000000b2c0b9211 */ /* 0x000fe200078e10ff */
[----:B------:R-:W0:Y:S01]  /*0390*/  S2UR UR7, SR_CgaCtaId ;  /* 0x00000000000779c3 */ /* 0x000e220000008800 */
[----:B------:R-:W-:Y:S02]  /*03a0*/  UMOV UR4, 0x400 ;  /* 0x0000040000047882 */ /* 0x000fe40000000000 */
[----:B------:R-:W-:-:S02]  /*03b0*/  UIADD3 UR5, UPT, UPT, UR4, 0x2c, URZ ;  /* 0x0000002c04057890 */ /* 0x000fc4000fffe0ff */
[----:B------:R-:W-:Y:S02]  /*03c0*/  UIADD3 UR6, UPT, UPT, UR4, 0x58, URZ ;  /* 0x0000005804067890 */ /* 0x000fe4000fffe0ff */
[----:B0-----:R-:W-:Y:S02]  /*03d0*/  ULEA UR4, UR7, UR4, 0x18 ;  /* 0x0000000407047291 */ /* 0x001fe4000f8ec0ff */
[----:B------:R-:W-:Y:S02]  /*03e0*/  ULEA UR5, UR7, UR5, 0x18 ;  /* 0x0000000507057291 */ /* 0x000fe4000f8ec0ff */
[----:B------:R-:W-:Y:S02]  /*03f0*/  ULEA UR6, UR7, UR6, 0x18 ;  /* 0x0000000607067291 */ /* 0x000fe4000f8ec0ff */
[C---:B------:R-:W-:Y:S02]  /*0400*/  LEA R3, R44.reuse, UR4, 0x2 ;  /* 0x000000042c037c11 */ /* 0x040fe4000f8e10ff */
[----:B--2---:R-:W-:-:S02]  /*0410*/  LEA R5, R44, UR5, 0x2 ;  /* 0x000000052c057c11 */ /* 0x004fc4000f8e10ff */
[----:B-1----:R-:W-:Y:S01]  /*0420*/  LEA R7, R44, UR6, 0x2 ;  /* 0x000000062c077c11 */ /* 0x002fe2000f8e10ff */
[----:B------:R-:W3:Y:S08]  /*0430*/  @!P0 LDC R8, c[0x3][R9] ;  /* 0x00c0000009088b82 */ /* 0x000ef00000000800 */
[----:B------:R-:W4:Y:S01]  /*0440*/  @!P1 LDC R10, c[0x3][R11] ;  /* 0x00c000000b0a9b82 */ /* 0x000f220000000800 */
[----:B---3--:R0:W-:Y:S04]  /*0450*/  STS [R3], R8 ;  /* 0x0000000803007388 */ /* 0x0081e80000000800 */
[----:B----4-:R0:W-:Y:S04]  /*0460*/  STS [R5], R10 ;  /* 0x0000000a05007388 */ /* 0x0101e80000000800 */
[----:B-----5:R0:W-:Y:S02]  /*0470*/  STS [R7], R6 ;  /* 0x0000000607007388 */ /* 0x0201e40000000800 */
.L_x_12:
[----:B------:R-:W-:Y:S05]  /*0480*/  BSYNC.RECONVERGENT B0 ;  /* 0x0000000000007941 */ /* 0x000fea0003800200 */
.L_x_11:
[----:B------:R-:W1:Y:S01]  /*0490*/  LDCU UR4, c[0x0][0x360] ;  /* 0x00006c00ff0477ac */ /* 0x000e620008000800 */
[----:B------:R-:W-:Y:S06]  /*04a0*/  BAR.SYNC.DEFER_BLOCKING 0x0 ;  /* 0x0000000000007b1d */ /* 0x000fec0000010000 */
[----:B------:R-:W0:Y:S01]  /*04b0*/  LDCU UR5, c[0x0][0x364] ;  /* 0x00006c80ff0577ac */ /* 0x000e220008000800 */
[----:B------:R-:W-:Y:S01]  /*04c0*/  BSSY B5, `(.L_x_13) ;  /* 0x00002c4000057945 */ /* 0x000fe20003800000 */
[----:B------:R-:W-:Y:S02]  /*04d0*/  PRMT R41, R0, 0x8880, RZ ;  /* 0x0000888000297816 */ /* 0x000fe400000000ff */
[----:B------:R-:W-:Y:S01]  /*04e0*/  SHF.R.U32.HI R40, RZ, 0x5, R44 ;  /* 0x00000005ff287819 */ /* 0x000fe2000001162c */
[----:B0-----:R-:W-:-:S04]  /*04f0*/  IMAD R3, R13, UR5, R12 ;  /* 0x000000050d037c24 */ /* 0x001fc8000f8e020c */
[----:B-1----:R-:W-:-:S05]  /*0500*/  IMAD R3, R3, UR4, R44 ;  /* 0x0000000403037c24 */ /* 0x002fca000f8e022c */
[----:B------:R-:W-:-:S04]  /*0510*/  LOP3.LUT R43, R3, 0x1f, RZ, 0xc0, !PT ;  /* 0x0000001f032b7812 */ /* 0x000fc800078ec0ff */
[-C--:B------:R-:W-:Y:S02]  /*0520*/  ISETP.GE.AND P6, PT, R43, R42.reuse, PT ;  /* 0x0000002a2b00720c */ /* 0x080fe40003fc6270 */
[----:B------:R-:W-:Y:S02]  /*0530*/  VIMNMX R42, PT, PT, R45, R42, PT ;  /* 0x0000002a2d2a7248 */ /* 0x000fe40003fe0100 */
[----:B------:R-:W-:-:S13]  /*0540*/  ISETP.LT.U32.AND P6, PT, R43, R45, !P6 ;  /* 0x0000002d2b00720c */ /* 0x000fda00077c1070 */
.L_x_75:
[----:B------:R-:W-:Y:S01]  /*0550*/  BSSY.RECONVERGENT B4, `(.L_x_14) ;  /* 0x000029b000047945 */ /* 0x000fe20003800200 */
[----:B------:R-:W-:-:S03]  /*0560*/  CS2R R48, SRZ ;  /* 0x0000000000307805 */ /* 0x000fc6000001ff00 */
[----:B0---45:R-:W-:Y:S05]  /*0570*/  @!P6 BRA `(.L_x_15) ;  /* 0x000000280060e947 */ /* 0x031fea0003800000 */
[----:B------:R-:W0:Y:S01]  /*0580*/  S2UR UR5, SR_CgaCtaId ;  /* 0x00000000000579c3 */ /* 0x000e220000008800 */
[----:B------:R-:W-:Y:S01]  /*0590*/  UMOV UR4, 0x400 ;  /* 0x0000040000047882 */ /* 0x000fe20000000000 */
[----:B------:R-:W-:Y:S02]  /*05a0*/  LOP3.LUT R0, R40, 0xff, RZ, 0xc0, !PT ;  /* 0x000000ff28007812 */ /* 0x000fe400078ec0ff */
[----:B------:R-:W-:Y:S02]  /*05b0*/  CS2R R48, SRZ ;  /* 0x0000000000307805 */ /* 0x000fe4000001ff00 */
[----:B------:R-:W-:Y:S01]  /*05c0*/  MOV R46, R43 ;  /* 0x0000002b002e7202 */ /* 0x000fe20000000f00 */
[----:B------:R-:W-:-:S05]  /*05d0*/  IMAD R0, R0, 0x89, RZ ;  /* 0x0000008900007824 */ /* 0x000fca00078e02ff */
[----:B------:R-:W-:-:S04]  /*05e0*/  SHF.R.U32.HI R14, RZ, 0xb, R0 ;  /* 0x0000000bff0e7819 */ /* 0x000fc80000011600 */
[----:B------:R-:W-:-:S04]  /*05f0*/  PRMT R12, R14, 0x9910, RZ ;  /* 0x000099100e0c7816 */ /* 0x000fc800000000ff */
[----:B------:R-:W-:Y:S01]  /*0600*/  LEA R12, R12, -R12, 0x4 ;  /* 0x8000000c0c0c7211 */ /* 0x000fe200078e20ff */
[----:B0-----:R-:W-:-:S03]  /*0610*/  ULEA UR4, UR5, UR4, 0x18 ;  /* 0x0000000405047291 */ /* 0x001fc6000f8ec0ff */
[----:B------:R-:W-:-:S04]  /*0620*/  IADD3 R12, PT, PT, RZ, -R12, RZ ;  /* 0x8000000cff0c7210 */ /* 0x000fc80007ffe0ff */
[----:B------:R-:W-:Y:S02]  /*0630*/  PRMT R15, R12, 0x7710, RZ ;  /* 0x000077100c0f7816 */ /* 0x000fe400000000ff */
[----:B------:R-:W0:Y:S04]  /*0640*/  LDS.128 R4, [UR4+0x60] ;  /* 0x00006004ff047984 */ /* 0x000e280008000c00 */
[----:B------:R-:W1:Y:S04]  /*0650*/  LDS.128 R8, [UR4+0x70] ;  /* 0x00007004ff087984 */ /* 0x000e680008000c00 */
[----:B------:R-:W2:Y:S04]  /*0660*/  LDS.128 R16, [UR4+0x50] ;  /* 0x00005004ff107984 */ /* 0x000ea80008000c00 */
[----:B------:R-:W3:Y:S04]  /*0670*/  LDS R13, [UR4+0x80] ;  /* 0x00008004ff0d7984 */ /* 0x000ee80008000800 */
[----:B------:R-:W4:Y:S04]  /*0680*/  LDS.128 R20, [UR4] ;  /* 0x00000004ff147984 */ /* 0x000f280008000c00 */
[----:B------:R-:W4:Y:S04]  /*0690*/  LDS.128 R24, [UR4+0x20] ;  /* 0x00002004ff187984 */ /* 0x000f280008000c00 */
[----:B------:R-:W4:Y:S04]  /*06a0*/  LDS.128 R28, [UR4+0x30] ;  /* 0x00003004ff1c7984 */ /* 0x000f280008000c00 */
[----:B------:R-:W4:Y:S04]  /*06b0*/  LDS.128 R32, [UR4+0x10] ;  /* 0x00001004ff207984 */ /* 0x000f280008000c00 */
[----:B------:R-:W4:Y:S01]  /*06c0*/  LDS.128 R36, [UR4+0x40] ;  /* 0x00004004ff247984 */ /* 0x000f220008000c00 */
[----:B0-----:R-:W-:Y:S01]  /*06d0*/  FADD R3, R5, 1 ;  /* 0x3f80000005037421 */ /* 0x001fe20000000000 */
[----:B------:R-:W-:Y:S01]  /*06e0*/  FADD R0, R7, 1 ;  /* 0x3f80000007007421 */ /* 0x000fe20000000000 */
[----:B------:R-:W-:Y:S01]  /*06f0*/  FADD R2, R6, 1 ;  /* 0x3f80000006027421 */ /* 0x000fe20000000000 */
[----:B------:R-:W-:Y:S01]  /*0700*/  FADD R4, R4, 1 ;  /* 0x3f80000004047421 */ /* 0x000fe20000000000 */
[----:B-1----:R-:W-:Y:S01]  /*0710*/  FADD R5, R8, 1 ;  /* 0x3f80000008057421 */ /* 0x002fe20000000000 */
[----:B------:R-:W-:Y:S01]  /*0720*/  FADD R7, R10, 1 ;  /* 0x3f8000000a077421 */ /* 0x000fe20000000000 */
[----:B------:R-:W-:Y:S01]  /*0730*/  FADD R6, R9, 1 ;  /* 0x3f80000009067421 */ /* 0x000fe20000000000 */
[----:B------:R-:W-:Y:S01]  /*0740*/  FADD R8, R11, 1 ;  /* 0x3f8000000b087421 */ /* 0x000fe20000000000 */
[----:B--2---:R-:W-:Y:S01]  /*0750*/  FADD R10, R19, 1 ;  /* 0x3f800000130a7421 */ /* 0x004fe20000000000 */
[----:B------:R-:W-:Y:S01]  /*0760*/  FADD R9, R18, 1 ;  /* 0x3f80000012097421 */ /* 0x000fe20000000000 */
[----:B------:R-:W-:Y:S01]  /*0770*/  IADD3 R19, PT, PT, R15, R40, RZ ;  /* 0x000000280f137210 */ /* 0x000fe20007ffe0ff */
[----:B---3--:R-:W-:-:S07]  /*0780*/  FADD R11, R13, 1 ;  /* 0x3f8000000d0b7421 */ /* 0x008fce0000000000 */
.L_x_73:
[----:B------:R-:W-:Y:S01]  /*0790*/  IADD3 R12, PT, PT, R45, -0x5dc, -R46 ;  /* 0xfffffa242d0c7810 */ /* 0x000fe20007ffe82e */
[----:B------:R-:W-:Y:S03]  /*07a0*/  BSSY.RECONVERGENT B3, `(.L_x_16) ;  /* 0x0000272000037945 */ /* 0x000fe60003800200 */
[----:B------:R-:W-:-:S13]  /*07b0*/  ISETP.GE.U32.AND P0, PT, R12, -0x5db, PT ;  /* 0xfffffa250c00780c */ /* 0x000fda0003f06070 */
[----:B-----5:R-:W-:Y:S05]  /*07c0*/  @!P0 BRA `(.L_x_17) ;  /* 0x0000002400bc8947 */ /* 0x020fea0003800000 */
[----:B------:R-:W0:Y:S02]  /*07d0*/  LDC.64 R50, c[0x0][0x390] ;  /* 0x0000e400ff327b82 */ /* 0x000e240000000a00 */
[----:B0-----:R-:W-:-:S06]  /*07e0*/  IMAD.WIDE.U32 R50, R46, 0x8, R50 ;  /* 0x000000082e327825 */ /* 0x001fcc00078e0032 */
[----:B------:R-:W2:Y:S02]  /*07f0*/  LDG.E.64.CONSTANT R50, desc[UR10][R50.64] ;  /* 0x0000000a32327981 */ /* 0x000ea4000c1e9b00 */
[----:B--2---:R-:W-:-:S14]  /*0800*/  DSETP.GEU.AND P0, PT, R50, 1, PT ;  /* 0x3ff000003200742a */ /* 0x004fdc0003f0e000 */
[----:B------:R-:W-:Y:S05]  /*0810*/  @!P0 BRA `(.L_x_17) ;  /* 0x0000002400a88947 */ /* 0x000fea0003800000 */
[----:B------:R-:W-:-:S07]  /*0820*/  MOV R47, RZ ;  /* 0x000000ff002f7202 */ /* 0x000fce0000000f00 */
.L_x_72:
[----:B-----5:R-:W0:Y:S01]  /*0830*/  LDC.64 R52, c[0x0][0x388] ;  /* 0x0000e200ff347b82 */ /* 0x020e220000000a00 */
[----:B------:R-:W1:Y:S02]  /*0840*/  LDCU UR4, c[0x0][0x3e0] ;  /* 0x00007c00ff0477ac */ /* 0x000e640008000800 */
[----:B-1----:R-:W-:-:S04]  /*0850*/  IMAD R13, R47, UR4, R46 ;  /* 0x000000042f0d7c24 */ /* 0x002fc8000f8e022e */
[----:B0-----:R-:W-:-:S06]  /*0860*/  IMAD.WIDE R52, R13, 0x4, R52 ;  /* 0x000000040d347825 */ /* 0x001fcc00078e0234 */
[----:B------:R-:W2:Y:S01]  /*0870*/  LDG.E.CONSTANT R52, desc[UR10][R52.64] ;  /* 0x0000000a34347981 */ /* 0x000ea2000c1e9900 */
[----:B------:R-:W-:Y:S01]  /*0880*/  BSSY.RECONVERGENT B2, `(.L_x_18) ;  /* 0x000025f000027945 */ /* 0x000fe20003800200 */
[----:B--2---:R-:W-:-:S13]  /*0890*/  FSETP.GEU.AND P0, PT, R52, 0.0010000000474974513054, PT ;  /* 0x3a83126f3400780b */ /* 0x004fda0003f0e000 */
[----:B------:R-:W-:Y:S05]  /*08a0*/  @!P0 BRA `(.L_x_19) ;  /* 0x0000002400708947 */ /* 0x000fea0003800000 */
[----:B------:R-:W0:Y:S01]  /*08b0*/  LDC.64 R62, c[0x0][0x380] ;  /* 0x0000e000ff3e7b82 */ /* 0x000e220000000a00 */
[----:B------:R-:W-:-:S04]  /*08c0*/  IMAD R13, R47, 0xb, RZ ;  /* 0x0000000b2f0d7824 */ /* 0x000fc800078e02ff */
[----:B0-----:R-:W-:-:S05]  /*08d0*/  IMAD.WIDE.U32 R62, R13, 0x4, R62 ;  /* 0x000000040d3e7825 */ /* 0x001fca00078e003e */
[----:B------:R0:W5:Y:S04]  /*08e0*/  LDG.E.CONSTANT R65, desc[UR10][R62.64] ;  /* 0x0000000a3e417981 */ /* 0x000168000c1e9900 */
        /* <DEDUP_REMOVED lines=9> */
[----:B------:R0:W5:Y:S01]  /*0980*/  LDG.E.CONSTANT R61, desc[UR10][R62.64+0x28] ;  /* 0x0000280a3e3d7981 */ /* 0x000162000c1e9900 */
[----:B------:R-:W-:Y:S01]  /*0990*/  LOP3.LUT R12, R19, 0xff, RZ, 0xc0, !PT ;  /* 0x000000ff130c7812 */ /* 0x000fe200078ec0ff */
[----:B------:R-:W-:Y:S01]  /*09a0*/  UMOV UR4, 0x14 ;  /* 0x0000001400047882 */ /* 0x000fe20000000000 */
[----:B------:R-:W-:Y:S01]  /*09b0*/  SHF.L.U32 R13, R14, 0x2, RZ ;  /* 0x000000020e0d7819 */ /* 0x000fe200000006ff */
[----:B------:R-:W-:Y:S01]  /*09c0*/  BSSY.RECONVERGENT B6, `(.L_x_20) ;  /* 0x0000013000067945 */ /* 0x000fe20003800200 */
[----:B------:R-:W-:Y:S01]  /*09d0*/  LEA R12, R12, UR4, 0x2 ;  /* 0x000000040c0c7c11 */ /* 0x000fe2000f8e10ff */
[----:B------:R-:W-:-:S02]  /*09e0*/  UMOV UR4, 0x3f317218 ;  /* 0x3f31721800047882 */ /* 0x000fc40000000000 */
[----:B------:R-:W-:Y:S01]  /*09f0*/  MOV R67, UR4 ;  /* 0x0000000400437c02 */ /* 0x000fe20008000f00 */
[----:B------:R-:W1:Y:S08]  /*0a00*/  LDC R13, c[0x3][R13] ;  /* 0x00c000000d0d7b82 */ /* 0x000e700000000800 */
[----:B------:R-:W2:Y:S02]  /*0a10*/  LDC R12, c[0x3][R12] ;  /* 0x00c000000c0c7b82 */ /* 0x000ea40000000800 */
[----:B--2---:R-:W2:Y:S08]  /*0a20*/  MUFU.RCP R68, R12 ;  /* 0x0000000c00447308 */ /* 0x004eb00000001000 */
[----:B------:R-:W3:Y:S01]  /*0a30*/  FCHK P0, R67, R12 ;  /* 0x0000000c43007302 */ /* 0x000ee20000000000 */
[----:B--2---:R-:W-:-:S04]  /*0a40*/  FFMA R15, -R12, R68, 1 ;  /* 0x3f8000000c0f7423 */ /* 0x004fc80000000144 */
[----:B------:R-:W-:-:S04]  /*0a50*/  FFMA R68, R68, R15, R68 ;  /* 0x0000000f44447223 */ /* 0x000fc80000000044 */
[----:B------:R-:W-:-:S04]  /*0a60*/  FFMA R15, R68, 0.69314718246459960938, RZ ;  /* 0x3f317218440f7823 */ /* 0x000fc800000000ff */
[----:B------:R-:W-:-:S04]  /*0a70*/  FFMA R18, -R12, R15, 0.69314718246459960938 ;  /* 0x3f3172180c127423 */ /* 0x000fc8000000010f */
[----:B------:R-:W-:Y:S01]  /*0a80*/  FFMA R68, R68, R18, R15 ;  /* 0x0000001244447223 */ /* 0x000fe2000000000f */
[----:B01-3--:R-:W-:Y:S06]  /*0a90*/  @!P0 BRA `(.L_x_21) ;  /* 0x0000000000148947 */ /* 0x00bfec0003800000 */
[----:B------:R-:W-:Y:S01]  /*0aa0*/  MOV R15, R12 ;  /* 0x0000000c000f7202 */ /* 0x000fe20000000f00 */
[----:B------:R-:W-:Y:S01]  /*0ab0*/  HFMA2 R12, -RZ, RZ, 1.7978515625, 12480 ;  /* 0x3f317218ff0c7431 */ /* 0x000fe200000001ff */
[----:B------:R-:W-:-:S07]  /*0ac0*/  MOV R18, 0xae0 ;  /* 0x00000ae000127802 */ /* 0x000fce0000000f00 */
[----:B----45:R-:W-:Y:S05]  /*0ad0*/  CALL.REL.NOINC `($__internal_2_$__cuda_sm3x_div_rn_noftz_f32_slowpath) ;  /* 0x0000015400f07944 */ /* 0x030fea0003c00000 */
[----:B------:R-:W-:-:S07]  /*0ae0*/  MOV R68, R12 ;  /* 0x0000000c00447202 */ /* 0x000fce0000000f00 */
.L_x_21:
[----:B------:R-:W-:Y:S05]  /*0af0*/  BSYNC.RECONVERGENT B6 ;  /* 0x0000000000067941 */ /* 0x000fea0003800200 */
.L_x_20:
[----:B------:R-:W-:Y:S01]  /*0b00*/  FMUL R12, R13, R68 ;  /* 0x000000440d0c7220 */ /* 0x000fe20000400000 */
[----:B------:R-:W-:Y:S04]  /*0b10*/  BSSY.RECONVERGENT B6, `(.L_x_22) ;  /* 0x0000019000067945 */ /* 0x000fe80003800200 */
[----:B------:R-:W-:-:S13]  /*0b20*/  FSETP.GT.AND P0, PT, R12, 0.70314717292785644531, PT ;  /* 0x3f3401740c00780b */ /* 0x000fda0003f04000 */
[----:B------:R-:W-:Y:S05]  /*0b30*/  @!P0 BRA `(.L_x_23) ;  /* 0x0000000000548947 */ /* 0x000fea0003800000 */
[----:B------:R-:W-:Y:S01]  /*0b40*/  FADD R63, R12, -0.69314718246459960938 ;  /* 0xbf3172180c3f7421 */ /* 0x000fe20000000000 */
[----:B------:R-:W-:Y:S03]  /*0b50*/  BSSY.RECONVERGENT B7, `(.L_x_24) ;  /* 0x000000d000077945 */ /* 0x000fe60003800200 */
[----:B------:R-:W0:Y:S08]  /*0b60*/  MUFU.RCP R15, R63 ;  /* 0x0000003f000f7308 */ /* 0x000e300000001000 */
[----:B------:R-:W1:Y:S01]  /*0b70*/  FCHK P0, R12, R63 ;  /* 0x0000003f0c007302 */ /* 0x000e620000000000 */
[----:B0-----:R-:W-:-:S04]  /*0b80*/  FFMA R18, -R63, R15, 1 ;  /* 0x3f8000003f127423 */ /* 0x001fc8000000010f */
[----:B------:R-:W-:-:S04]  /*0b90*/  FFMA R15, R15, R18, R15 ;  /* 0x000000120f0f7223 */ /* 0x000fc8000000000f */
[----:B------:R-:W-:-:S04]  /*0ba0*/  FFMA R18, R12, R15, RZ ;  /* 0x0000000f0c127223 */ /* 0x000fc800000000ff */
[----:B------:R-:W-:-:S04]  /*0bb0*/  FFMA R62, -R63, R18, R12 ;  /* 0x000000123f3e7223 */ /* 0x000fc8000000010c */
[----:B------:R-:W-:Y:S01]  /*0bc0*/  FFMA R15, R15, R62, R18 ;  /* 0x0000003e0f0f7223 */ /* 0x000fe20000000012 */
[----:B-1----:R-:W-:Y:S06]  /*0bd0*/  @!P0 BRA `(.L_x_25) ;  /* 0x0000000000108947 */ /* 0x002fec0003800000 */
[----:B------:R-:W-:Y:S02]  /*0be0*/  MOV R15, R63 ;  /* 0x0000003f000f7202 */ /* 0x000fe40000000f00 */
[----:B------:R-:W-:-:S07]  /*0bf0*/  MOV R18, 0xc10 ;  /* 0x00000c1000127802 */ /* 0x000fce0000000f00 */
[----:B----45:R-:W-:Y:S05]  /*0c00*/  CALL.REL.NOINC `($__internal_2_$__cuda_sm3x_div_rn_noftz_f32_slowpath) ;  /* 0x0000015400a47944 */ /* 0x030fea0003c00000 */
[----:B------:R-:W-:-:S07]  /*0c10*/  MOV R15, R12 ;  /* 0x0000000c000f7202 */ /* 0x000fce0000000f00 */
.L_x_25:
[----:B------:R-:W-:Y:S05]  /*0c20*/  BSYNC.RECONVERGENT B7 ;  /* 0x0000000000077941 */ /* 0x000fea0003800200 */
.L_x_24:
[----:B------:R-:W-:-:S13]  /*0c30*/  FSETP.GEU.AND P0, PT, |R15|, 1.175494350822287508e-38, PT ;  /* 0x008000000f00780b */ /* 0x000fda0003f0e200 */
[----:B------:R-:W-:-:S04]  /*0c40*/  @!P0 FMUL R15, R15, 16777216 ;  /* 0x4b8000000f0f8820 */ /* 0x000fc80000400000 */
[----:B------:R-:W0:Y:S02]  /*0c50*/  MUFU.LG2 R12, R15 ;  /* 0x0000000f000c7308 */ /* 0x000e240000000c00 */
[----:B0-----:R-:W-:-:S04]  /*0c60*/  @!P0 FADD R12, R12, -24 ;  /* 0xc1c000000c0c8421 */ /* 0x001fc80000000000 */
[----:B------:R-:W-:Y:S01]  /*0c70*/  FMUL R12, R12, 0.69314718246459960938 ;  /* 0x3f3172180c0c7820 */ /* 0x000fe20000400000 */
[----:B------:R-:W-:Y:S06]  /*0c80*/  BRA `(.L_x_26) ;  /* 0x0000000000047947 */ /* 0x000fec0003800000 */
.L_x_23:
[----:B------:R-:W-:-:S07]  /*0c90*/  FADD R12, R68, R68 ;  /* 0x00000044440c7221 */ /* 0x000fce0000000000 */
.L_x_26:
[----:B------:R-:W-:Y:S05]  /*0ca0*/  BSYNC.RECONVERGENT B6 ;  /* 0x0000000000067941 */ /* 0x000fea0003800200 */
.L_x_22:
[C---:B------:R-:W-:Y:S01]  /*0cb0*/  FMUL R15, R13.reuse, -R68 ;  /* 0x800000440d0f7220 */ /* 0x040fe20000400000 */
[----:B------:R-:W-:-:S03]  /*0cc0*/  FMUL R18, R13, -R12 ;  /* 0x8000000c0d127220 */ /* 0x000fc60000400000 */
[----:B------:R-:W-:Y:S01]  /*0cd0*/  FMUL R13, R15, 1.4426950216293334961 ;  /* 0x3fb8aa3b0f0d7820 */ /* 0x000fe20000400000 */
[----:B------:R-:W-:-:S04]  /*0ce0*/  FMUL R18, R18, 1.4426950216293334961 ;  /* 0x3fb8aa3b12127820 */ /* 0x000fc80000400000 */
[----:B------:R-:W-:Y:S02]  /*0cf0*/  FSETP.GEU.AND P0, PT, R13, -126, PT ;  /* 0xc2fc00000d00780b */ /* 0x000fe40003f0e000 */
[----:B------:R-:W-:-:S11]  /*0d00*/  FSETP.GEU.AND P1, PT, R18, -126, PT ;  /* 0xc2fc00001200780b */ /* 0x000fd60003f2e000 */
[----:B------:R-:W-:Y:S02]  /*0d10*/  @!P0 FMUL R13, R13, 0.5 ;  /* 0x3f0000000d0d8820 */ /* 0x000fe40000400000 */
[----:B------:R-:W-:Y:S02]  /*0d20*/  @!P1 FMUL R18, R18, 0.5 ;  /* 0x3f00000012129820 */ /* 0x000fe40000400000 */
[----:B------:R-:W0:Y:S08]  /*0d30*/  MUFU.EX2 R15, R13 ;  /* 0x0000000d000f7308 */ /* 0x000e300000000800 */
[----:B------:R-:W1:Y:S01]  /*0d40*/  MUFU.EX2 R62, R18 ;  /* 0x00000012003e7308 */ /* 0x000e620000000800 */
[----:B0-----:R-:W-:Y:S01]  /*0d50*/  @!P0 FMUL R15, R15, R15 ;  /* 0x0000000f0f0f8220 */ /* 0x001fe20000400000 */
[----:B-1----:R-:W-:-:S04]  /*0d60*/  @!P1 FMUL R62, R62, R62 ;  /* 0x0000003e3e3e9220 */ /* 0x002fc80000400000 */
[----:B------:R-:W-:-:S05]  /*0d70*/  FADD R15, R15, -R62 ;  /* 0x8000003e0f0f7221 */ /* 0x000fca0000000000 */
[----:B------:R-:W-:-:S13]  /*0d80*/  FSETP.GEU.AND P0, PT, |R15|, 1.00000001335143196e-10, PT ;  /* 0x2edbe6ff0f00780b */ /* 0x000fda0003f0e200 */
[----:B------:R-:W-:Y:S05]  /*0d90*/  @!P0 BRA `(.L_x_19) ;  /* 0x0000002000348947 */ /* 0x000fea0003800000 */
[----:B------:R-:W-:Y:S01]  /*0da0*/  IADD3 R13, PT, PT, R45, -R46, RZ ;  /* 0x8000002e2d0d7210 */ /* 0x000fe20007ffe0ff */
[----:B------:R-:W0:Y:S01]  /*0db0*/  MUFU.RCP R18, R15 ;  /* 0x0000000f00127308 */ /* 0x000e220000001000 */
[----:B------:R-:W-:Y:S02]  /*0dc0*/  BSSY.RECONVERGENT B6, `(.L_x_27) ;  /* 0x0000019000067945 */ /* 0x000fe40003800200 */
[----:B------:R-:W-:-:S05]  /*0dd0*/  I2FP.F32.U32 R13, R13 ;  /* 0x0000000d000d7245 */ /* 0x000fca0000201000 */
[C---:B------:R-:W-:Y:S01]  /*0de0*/  FMUL R68, R13.reuse, -R68 ;  /* 0x800000440d447220 */ /* 0x040fe20000400000 */
[----:B------:R-:W-:-:S03]  /*0df0*/  FMUL R12, R13, -R12 ;  /* 0x8000000c0d0c7220 */ /* 0x000fc60000400000 */
[----:B------:R-:W-:Y:S01]  /*0e00*/  FMUL R68, R68, 1.4426950216293334961 ;  /* 0x3fb8aa3b44447820 */ /* 0x000fe20000400000 */
[----:B------:R-:W-:-:S04]  /*0e10*/  FMUL R13, R12, 1.4426950216293334961 ;  /* 0x3fb8aa3b0c0d7820 */ /* 0x000fc80000400000 */
[----:B------:R-:W-:Y:S01]  /*0e20*/  FSETP.GEU.AND P0, PT, R68, -126, PT ;  /* 0xc2fc00004400780b */ /* 0x000fe20003f0e000 */
[----:B0-----:R-:W-:Y:S01]  /*0e30*/  FFMA R67, -R15, R18, 1 ;  /* 0x3f8000000f437423 */ /* 0x001fe20000000112 */
[----:B------:R-:W-:-:S03]  /*0e40*/  FSETP.GEU.AND P1, PT, R13, -126, PT ;  /* 0xc2fc00000d00780b */ /* 0x000fc60003f2e000 */
[----:B------:R-:W-:-:S08]  /*0e50*/  FFMA R67, R18, R67, R18 ;  /* 0x0000004312437223 */ /* 0x000fd00000000012 */
[----:B------:R-:W-:Y:S02]  /*0e60*/  @!P0 FMUL R68, R68, 0.5 ;  /* 0x3f00000044448820 */ /* 0x000fe40000400000 */
[----:B------:R-:W-:Y:S02]  /*0e70*/  @!P1 FMUL R13, R13, 0.5 ;  /* 0x3f0000000d0d9820 */ /* 0x000fe40000400000 */
[----:B------:R-:W0:Y:S08]  /*0e80*/  MUFU.EX2 R12, R68 ;  /* 0x00000044000c7308 */ /* 0x000e300000000800 */
[----:B------:R-:W1:Y:S01]  /*0e90*/  MUFU.EX2 R63, R13 ;  /* 0x0000000d003f7308 */ /* 0x000e620000000800 */
[----:B0-----:R-:W-:Y:S01]  /*0ea0*/  @!P0 FMUL R12, R12, R12 ;  /* 0x0000000c0c0c8220 */ /* 0x001fe20000400000 */
[----:B-1----:R-:W-:-:S04]  /*0eb0*/  @!P1 FMUL R63, R63, R63 ;  /* 0x0000003f3f3f9220 */ /* 0x002fc80000400000 */
[----:B------:R-:W-:-:S04]  /*0ec0*/  FADD R12, R12, -R63 ;  /* 0x8000003f0c0c7221 */ /* 0x000fc80000000000 */
[----:B------:R-:W0:Y:S01]  /*0ed0*/  FCHK P0, R12, R15 ;  /* 0x0000000f0c007302 */ /* 0x000e220000000000 */
[----:B------:R-:W-:-:S04]  /*0ee0*/  FFMA R18, R12, R67, RZ ;  /* 0x000000430c127223 */ /* 0x000fc800000000ff */
[----:B------:R-:W-:-:S04]  /*0ef0*/  FFMA R62, -R15, R18, R12 ;  /* 0x000000120f3e7223 */ /* 0x000fc8000000010c */
[----:B------:R-:W-:Y:S01]  /*0f00*/  FFMA R18, R67, R62, R18 ;  /* 0x0000003e43127223 */ /* 0x000fe20000000012 */
[----:B0-----:R-:W-:Y:S06]  /*0f10*/  @!P0 BRA `(.L_x_28) ;  /* 0x00000000000c8947 */ /* 0x001fec0003800000 */
[----:B------:R-:W-:-:S07]  /*0f20*/  MOV R18, 0xf40 ;  /* 0x00000f4000127802 */ /* 0x000fce0000000f00 */
[----:B----45:R-:W-:Y:S05]  /*0f30*/  CALL.REL.NOINC `($__internal_2_$__cuda_sm3x_div_rn_noftz_f32_slowpath) ;  /* 0x0000015000d87944 */ /* 0x030fea0003c00000 */
[----:B------:R-:W-:-:S07]  /*0f40*/  MOV R18, R12 ;  /* 0x0000000c00127202 */ /* 0x000fce0000000f00 */
.L_x_28:
[----:B------:R-:W-:Y:S05]  /*0f50*/  BSYNC.RECONVERGENT B6 ;  /* 0x0000000000067941 */ /* 0x000fea0003800200 */
.L_x_27:
[----:B------:R-:W-:-:S04]  /*0f60*/  FMNMX R13, RZ, R18, !PT ;  /* 0x00000012ff0d7209 */ /* 0x000fc80007800000 */
[----:B------:R-:W-:-:S13]  /*0f70*/  FSETP.GEU.AND P0, PT, R13, 9.9999999392252902908e-09, PT ;  /* 0x322bcc770d00780b */ /* 0x000fda0003f0e000 */
[----:B------:R-:W-:Y:S05]  /*0f80*/  @!P0 BRA `(.L_x_19) ;  /* 0x0000001c00b88947 */ /* 0x000fea0003800000 */
[----:B-----5:R-:W-:Y:S02]  /*0f90*/  FSETP.GT.AND P0, PT, R65, 0.0099999997764825820923, PT ;  /* 0x3c23d70a4100780b */ /* 0x020fe40003f04000 */
[----:B------:R-:W-:-:S11]  /*0fa0*/  MOV R12, R9 ;  /* 0x00000009000c7202 */ /* 0x000fd60000000f00 */
[----:B------:R-:W-:Y:S05]  /*0fb0*/  @!P0 BRA `(.L_x_29) ;  /* 0x0000000000348947 */ /* 0x000fea0003800000 */
[----:B------:R-:W-:-:S04]  /*0fc0*/  FADD R62, R65, 1 ;  /* 0x3f800000413e7421 */ /* 0x000fc80000000000 */
        /* <DEDUP_REMOVED lines=9> */
[----:B------:R-:W-:Y:S02]  /*1060*/  MOV R12, R9 ;  /* 0x00000009000c7202 */ /* 0x000fe40000000f00 */
[----:B------:R-:W-:-:S07]  /*1070*/  MOV R18, 0x1090 ;  /* 0x0000109000127802 */ /* 0x000fce0000000f00 */
[----:B----4-:R-:W-:Y:S05]  /*1080*/  CALL.REL.NOINC `($__internal_2_$__cuda_sm3x_div_rn_noftz_f32_slowpath) ;  /* 0x0000015000847944 */ /* 0x010fea0003c00000 */
.L_x_29:
[----:B------:R-:W-:Y:S01]  /*1090*/  FMNMX R12, R12, 100, PT ;  /* 0x42c800000c0c7809 */ /* 0x000fe20003800000 */
[----:B------:R-:W-:Y:S03]  /*10a0*/  BSSY.RECONVERGENT B6, `(.L_x_30) ;  /* 0x0000010000067945 */ /* 0x000fe60003800200 */
[----:B------:R-:W-:-:S05]  /*10b0*/  FMNMX R12, R12, 0.10000000149011611938, !PT ;  /* 0x3dcccccd0c0c7809 */ /* 0x000fca0007800000 */
[----:B----4-:R-:W-:-:S04]  /*10c0*/  FFMA R62, R20, R12, R13 ;  /* 0x0000000c143e7223 */ /* 0x010fc8000000000d */
[----:B------:R-:W0:Y:S01]  /*10d0*/  MUFU.RCP R12, R62 ;  /* 0x0000003e000c7308 */ /* 0x000e220000001000 */
[----:B------:R-:W-:-:S07]  /*10e0*/  FSETP.GT.AND P2, PT, R62, 1.00000001335143196e-10, PT ;  /* 0x2edbe6ff3e00780b */ /* 0x000fce0003f44000 */
        /* <DEDUP_REMOVED lines=10> */
[----:B------:R-:W-:Y:S05]  /*1190*/  CALL.REL.NOINC `($__internal_2_$__cuda_sm3x_div_rn_noftz_f32_slowpath) ;  /* 0x0000015000407944 */ /* 0x000fea0003c00000 */
.L_x_31:
[----:B------:R-:W-:Y:S05]  /*11a0*/  BSYNC.RECONVERGENT B6 ;  /* 0x0000000000067941 */ /* 0x000fea0003800200 */
.L_x_30:
[----:B------:R-:W-:-:S05]  /*11b0*/  FADD R12, -R12, 1 ;  /* 0x3f8000000c0c7421 */ /* 0x000fca0000000100 */
[----:B------:R-:W-:-:S04]  /*11c0*/  FMNMX R12, R12, 1.00000001335143196e-10, !PT ;  /* 0x2edbe6ff0c0c7809 */ /* 0x000fc80007800000 */
[----:B------:R-:W-:-:S04]  /*11d0*/  FSEL R12, R12, 1, P2 ;  /* 0x3f8000000c0c7808 */ /* 0x000fc80001000000 */
[----:B------:R-:W-:-:S13]  /*11e0*/  FSETP.GEU.AND P0, PT, |R12|, 1.175494350822287508e-38, PT ;  /* 0x008000000c00780b */ /* 0x000fda0003f0e200 */
[----:B------:R-:W-:-:S04]  /*11f0*/  @!P0 FMUL R12, R12, 16777216 ;  /* 0x4b8000000c0c8820 */ /* 0x000fc80000400000 */
[----:B------:R-:W0:Y:S02]  /*1200*/  MUFU.LG2 R15, R12 ;  /* 0x0000000c000f7308 */ /* 0x000e240000000c00 */
[----:B0-----:R-:W-:Y:S01]  /*1210*/  @!P0 FADD R15, R15, -24 ;  /* 0xc1c000000f0f8421 */ /* 0x001fe20000000000 */
[----:B------:R-:W-:-:S03]  /*1220*/  FSETP.GT.AND P0, PT, R64, 0.0099999997764825820923, PT ;  /* 0x3c23d70a4000780b */ /* 0x000fc60003f04000 */
[----:B------:R-:W-:Y:S01]  /*1230*/  FMUL R18, R15, 0.69314718246459960938 ;  /* 0x3f3172180f127820 */ /* 0x000fe20000400000 */
[----:B------:R-:W-:-:S03]  /*1240*/  MOV R15, R10 ;  /* 0x0000000a000f7202 */ /* 0x000fc60000000f00 */
[----:B------:R-:W-:-:S06]  /*1250*/  FFMA R65, R27, R18, RZ ;  /* 0x000000121b417223 */ /* 0x000fcc00000000ff */
        /* <DEDUP_REMOVED lines=14> */
.L_x_33:
[----:B------:R-:W-:-:S07]  /*1340*/  MOV R15, R12 ;  /* 0x0000000c000f7202 */ /* 0x000fce0000000f00 */
.L_x_32:
[----:B------:R-:W-:Y:S01]  /*1350*/  FMNMX R12, R15, 100, PT ;  /* 0x42c800000f0c7809 */ /* 0x000fe20003800000 */
[----:B------:R-:W-:Y:S03]  /*1360*/  BSSY.RECONVERGENT B6, `(.L_x_34) ;  /* 0x0000010000067945 */ /* 0x000fe60003800200 */
[----:B------:R-:W-:-:S05]  /*1370*/  FMNMX R12, R12, 0.10000000149011611938, !PT ;  /* 0x3dcccccd0c0c7809 */ /* 0x000fca0007800000 */
[----:B------:R-:W-:-:S04]  /*1380*/  FFMA R62, R12, R21, R13 ;  /* 0x000000150c3e7223 */ /* 0x000fc8000000000d */
        /* <DEDUP_REMOVED lines=13> */
.L_x_35:
[----:B------:R-:W-:Y:S05]  /*1460*/  BSYNC.RECONVERGENT B6 ;  /* 0x0000000000067941 */ /* 0x000fea0003800200 */
.L_x_34:
        /* <DEDUP_REMOVED lines=10> */
[----:B------:R-:W-:-:S06]  /*1510*/  FFMA R64, R28, R64, R65 ;  /* 0x000000401c407223 */ /* 0x000fcc0000000041 */
        /* <DEDUP_REMOVED lines=14> */
.L_x_37:
[----:B------:R-:W-:-:S07]  /*1600*/  MOV R15, R12 ;  /* 0x0000000c000f7202 */ /* 0x000fce0000000f00 */
.L_x_36:
        /* <DEDUP_REMOVED lines=17> */
.L_x_39:
[----:B------:R-:W-:Y:S05]  /*1720*/  BSYNC.RECONVERGENT B6 ;  /* 0x0000000000067941 */ /* 0x000fea0003800200 */
.L_x_38:
        /* <DEDUP_REMOVED lines=25> */
.L_x_41:
[----:B------:R-:W-:-:S07]  /*18c0*/  MOV R15, R12 ;  /* 0x0000000c000f7202 */ /* 0x000fce0000000f00 */
.L_x_40:
        /* <DEDUP_REMOVED lines=17> */
.L_x_43:
[----:B------:R-:W-:Y:S05]  /*19e0*/  BSYNC.RECONVERGENT B6 ;  /* 0x0000000000067941 */ /* 0x000fea0003800200 */
.L_x_42:
        /* <DEDUP_REMOVED lines=25> */
.L_x_45:
[----:B------:R-:W-:-:S07]  /*1b80*/  MOV R15, R12 ;  /* 0x0000000c000f7202 */ /* 0x000fce0000000f00 */
.L_x_44:
        /* <DEDUP_REMOVED lines=17> */
.L_x_47:
[----:B------:R-:W-:Y:S05]  /*1ca0*/  BSYNC.RECONVERGENT B6 ;  /* 0x0000000000067941 */ /* 0x000fea0003800200 */
.L_x_46:
        /* <DEDUP_REMOVED lines=25> */
.L_x_49:
[----:B------:R-:W-:-:S07]  /*1e40*/  MOV R15, R12 ;  /* 0x0000000c000f7202 */ /* 0x000fce0000000f00 */
.L_x_48:
        /* <DEDUP_REMOVED lines=17> */
.L_x_51:
[----:B------:R-:W-:Y:S05]  /*1f60*/  BSYNC.RECONVERGENT B6 ;  /* 0x0000000000067941 */ /* 0x000fea0003800200 */
.L_x_50:
        /* <DEDUP_REMOVED lines=25> */
.L_x_53:
[----:B------:R-:W-:-:S07]  /*2100*/  MOV R15, R12 ;  /* 0x0000000c000f7202 */ /* 0x000fce0000000f00 */
.L_x_52:
        /* <DEDUP_REMOVED lines=17> */
.L_x_55:
[----:B------:R-:W-:Y:S05]  /*2220*/  BSYNC.RECONVERGENT B6 ;  /* 0x0000000000067941 */ /* 0x000fea0003800200 */
.L_x_54:
        /* <DEDUP_REMOVED lines=25> */
.L_x_57:
[----:B------:R-:W-:-:S07]  /*23c0*/  MOV R15, R12 ;  /* 0x0000000c000f7202 */ /* 0x000fce0000000f00 */
.L_x_56:
        /* <DEDUP_REMOVED lines=17> */
.L_x_59:
[----:B------:R-:W-:Y:S05]  /*24e0*/  BSYNC.RECONVERGENT B6 ;  /* 0x0000000000067941 */ /* 0x000fea0003800200 */
.L_x_58:
        /* <DEDUP_REMOVED lines=25> */
.L_x_61:
[----:B------:R-:W-:-:S07]  /*2680*/  MOV R15, R12 ;  /* 0x0000000c000f7202 */ /* 0x000fce0000000f00 */
.L_x_60:
        /* <DEDUP_REMOVED lines=17> */
.L_x_63:
[----:B------:R-:W-:Y:S05]  /*27a0*/  BSYNC.RECONVERGENT B6 ;  /* 0x0000000000067941 */ /* 0x000fea0003800200 */
.L_x_62:
        /* <DEDUP_REMOVED lines=25> */
.L_x_65:
[----:B------:R-:W-:-:S07]  /*2940*/  MOV R15, R12 ;  /* 0x0000000c000f7202 */ /* 0x000fce0000000f00 */
.L_x_64:
        /* <DEDUP_REMOVED lines=17> */
.L_x_67:
[----:B------:R-:W-:Y:S05]  /*2a60*/  BSYNC.RECONVERGENT B6 ;  /* 0x0000000000067941 */ /* 0x000fea0003800200 */
.L_x_66:
        /* <DEDUP_REMOVED lines=25> */
.L_x_69:
[----:B------:R-:W-:-:S07]  /*2c00*/  MOV R15, R12 ;  /* 0x0000000c000f7202 */ /* 0x000fce0000000f00 */
.L_x_68:
        /* <DEDUP_REMOVED lines=17> */
.L_x_71:
[----:B------:R-:W-:Y:S05]  /*2d20*/  BSYNC.RECONVERGENT B6 ;  /* 0x0000000000067941 */ /* 0x000fea0003800200 */
.L_x_70:
[----:B------:R-:W-:-:S05]  /*2d30*/  FADD R12, -R12, 1 ;  /* 0x3f8000000c0c7421 */ /* 0x000fca0000000100 */
[----:B------:R-:W-:-:S04]  /*2d40*/  FMNMX R12, R12, 1.00000001335143196e-10, !PT ;  /* 0x2edbe6ff0c0c7809 */ /* 0x000fc80007800000 */
[----:B------:R-:W-:-:S04]  /*2d50*/  FSEL R12, R12, 1, P2 ;  /* 0x3f8000000c0c7808 */ /* 0x000fc80001000000 */
[----:B------:R-:W-:-:S13]  /*2d60*/  FSETP.GEU.AND P0, PT, |R12|, 1.175494350822287508e-38, PT ;  /* 0x008000000c00780b */ /* 0x000fda0003f0e200 */
[----:B------:R-:W-:-:S04]  /*2d70*/  @!P0 FMUL R12, R12, 16777216 ;  /* 0x4b8000000c0c8820 */ /* 0x000fc80000400000 */
[----:B------:R-:W0:Y:S02]  /*2d80*/  MUFU.LG2 R13, R12 ;  /* 0x0000000c000d7308 */ /* 0x000e240000000c00 */
[----:B0-----:R-:W-:-:S04]  /*2d90*/  @!P0 FADD R13, R13, -24 ;  /* 0xc1c000000d0d8421 */ /* 0x001fc80000000000 */
[----:B------:R-:W-:-:S04]  /*2da0*/  FMUL R13, R13, 0.69314718246459960938 ;  /* 0x3f3172180d0d7820 */ /* 0x000fc80000400000 */
[----:B------:R-:W-:-:S04]  /*2db0*/  FFMA R13, R13, R17, R54 ;  /* 0x000000110d0d7223 */ /* 0x000fc80000000036 */
[----:B------:R-:W-:-:S05]  /*2dc0*/  FMUL R15, R13, 1.4426950216293334961 ;  /* 0x3fb8aa3b0d0f7820 */ /* 0x000fca0000400000 */
[----:B------:R-:W-:-:S13]  /*2dd0*/  FSETP.GEU.AND P0, PT, R15, -126, PT ;  /* 0xc2fc00000f00780b */ /* 0x000fda0003f0e000 */
[----:B------:R-:W-:-:S04]  /*2de0*/  @!P0 FMUL R15, R15, 0.5 ;  /* 0x3f0000000f0f8820 */ /* 0x000fc80000400000 */
[----:B------:R-:W0:Y:S02]  /*2df0*/  MUFU.EX2 R13, R15 ;  /* 0x0000000f000d7308 */ /* 0x000e240000000800 */
[----:B0-----:R-:W-:-:S04]  /*2e00*/  @!P0 FMUL R13, R13, R13 ;  /* 0x0000000d0d0d8220 */ /* 0x001fc80000400000 */
[----:B------:R-:W-:-:S05]  /*2e10*/  FADD R54, -R13, 1 ;  /* 0x3f8000000d367421 */ /* 0x000fca0000000100 */
[----:B------:R-:W-:-:S13]  /*2e20*/  FSETP.GT.AND P0, PT, R54, 9.9999999392252902908e-09, PT ;  /* 0x322bcc773600780b */ /* 0x000fda0003f04000 */
[----:B------:R-:W0:Y:S08]  /*2e30*/  @P0 F2F.F64.F32 R52, R52 ;  /* 0x0000003400340310 */ /* 0x000e300000201800 */
[----:B------:R-:W1:Y:S01]  /*2e40*/  @P0 F2F.F64.F32 R54, R54 ;  /* 0x0000003600360310 */ /* 0x000e620000201800 */
[----:B0-----:R-:W-:-:S08]  /*2e50*/  @P0 DMUL R12, R50, R52 ;  /* 0x00000034320c0228 */ /* 0x001fd00000000000 */
[----:B-1----:R-:W-:-:S11]  /*2e60*/  @P0 DFMA R48, R12, R54, R48 ;  /* 0x000000360c30022b */ /* 0x002fd60000000030 */
.L_x_19:
[----:B------:R-:W-:Y:S05]  /*2e70*/  BSYNC.RECONVERGENT B2 ;  /* 0x0000000000027941 */ /* 0x000fea0003800200 */
.L_x_18:
[----:B------:R-:W0:Y:S01]  /*2e80*/  LDCU UR4, c[0x0][0x3d8] ;  /* 0x00007b00ff0477ac */ /* 0x000e220008000800 */
[----:B------:R-:W-:-:S04]  /*2e90*/  IADD3 R47, PT, PT, R47, 0x1, RZ ;  /* 0x000000012f2f7810 */ /* 0x000fc80007ffe0ff */
[----:B0-----:R-:W-:-:S13]  /*2ea0*/  ISETP.NE.AND P0, PT, R47, UR4, PT ;  /* 0x000000042f007c0c */ /* 0x001fda000bf05270 */
[----:B------:R-:W-:Y:S05]  /*2eb0*/  @P0 BRA `(.L_x_72) ;  /* 0xffffffd8005c0947 */ /* 0x000fea000383ffff */
.L_x_17:
[----:B------:R-:W-:Y:S05]  /*2ec0*/  BSYNC.RECONVERGENT B3 ;  /* 0x0000000000037941 */ /* 0x000fea0003800200 */
.L_x_16:
[----:B------:R-:W-:-:S04]  /*2ed0*/  IADD3 R46, PT, PT, R46, 0x20, RZ ;  /* 0x000000202e2e7810 */ /* 0x000fc80007ffe0ff */
[----:B------:R-:W-:-:S13]  /*2ee0*/  ISETP.GE.AND P0, PT, R46, R42, PT ;  /* 0x0000002a2e00720c */ /* 0x000fda0003f06270 */
[----:B------:R-:W-:Y:S05]  /*2ef0*/  @!P0 BRA `(.L_x_73) ;  /* 0xffffffd800248947 */ /* 0x000fea000383ffff */
.L_x_15:
[----:B------:R-:W-:Y:S05]  /*2f00*/  BSYNC.RECONVERGENT B4 ;  /* 0x0000000000047941 */ /* 0x000fea0003800200 */
.L_x_14:
[----:B------:R-:W-:Y:S01]  /*2f10*/  UMOV UR4, 0xffffffff ;  /* 0xffffffff00047882 */ /* 0x000fe20000000000 */
[----:B------:R-:W-:Y:S02]  /*2f20*/  ISETP.NE.AND P0, PT, R43, RZ, PT ;  /* 0x000000ff2b00720c */ /* 0x000fe40003f05270 */
[----:B------:R-:W-:Y:S11]  /*2f30*/  BRA.DIV UR4, `(.L_x_74) ;  /* 0x0000011604807947 */ /* 0x000ff6000b800000 */
[----:B------:R-:W-:Y:S04]  /*2f40*/  SHFL.DOWN PT, R3, R49, 0x10, 0x1f ;  /* 0x0a001f0031037f89 */ /* 0x000fe800000e0000 */
[----:B------:R-:W0:Y:S02]  /*2f50*/  SHFL.DOWN PT, R2, R48, 0x10, 0x1f ;  /* 0x0a001f0030027f89 */ /* 0x000e2400000e0000 */
[----:B0-----:R-:W-:-:S07]  /*2f60*/  DADD R2, R2, R48 ;  /* 0x0000000002027229 */ /* 0x001fce0000000030 */
[----:B------:R-:W-:Y:S04]  /*2f70*/  SHFL.DOWN PT, R5, R3, 0x8, 0x1f ;  /* 0x09001f0003057f89 */ /* 0x000fe800000e0000 */
[----:B------:R-:W0:Y:S02]  /*2f80*/  SHFL.DOWN PT, R4, R2, 0x8, 0x1f ;  /* 0x09001f0002047f89 */ /* 0x000e2400000e0000 */
[----:B0-----:R-:W-:-:S07]  /*2f90*/  DADD R4, R2, R4 ;  /* 0x0000000002047229 */ /* 0x001fce0000000004 */
[----:B------:R-:W0:Y:S04]  /*2fa0*/  SHFL.DOWN PT, R7, R5, 0x4, 0x1f ;  /* 0x08801f0005077f89 */ /* 0x000e2800000e0000 */
[----:B------:R-:W1:Y:S01]  /*2fb0*/  SHFL.DOWN PT, R6, R4, 0x4, 0x1f ;  /* 0x08801f0004067f89 */ /* 0x000e6200000e0000 */
[----:B0-----:R-:W-:Y:S02]  /*2fc0*/  MOV R3, R7 ;  /* 0x0000000700037202 */ /* 0x001fe40000000f00 */
[----:B-1----:R-:W-:-:S06]  /*2fd0*/  MOV R2, R6 ;  /* 0x0000000600027202 */ /* 0x002fcc0000000f00 */
[----:B------:R-:W-:-:S07]  /*2fe0*/  DADD R6, R4, R2 ;  /* 0x0000000004067229 */ /* 0x000fce0000000002 */
[----:B------:R-:W0:Y:S04]  /*2ff0*/  SHFL.DOWN PT, R9, R7, 0x2, 0x1f ;  /* 0x08401f0007097f89 */ /* 0x000e2800000e0000 */
[----:B------:R-:W1:Y:S01]  /*3000*/  SHFL.DOWN PT, R8, R6, 0x2, 0x1f ;  /* 0x08401f0006087f89 */ /* 0x000e6200000e0000 */
[----:B0-----:R-:W-:Y:S02]  /*3010*/  MOV R3, R9 ;  /* 0x0000000900037202 */ /* 0x001fe40000000f00 */
[----:B-1----:R-:W-:-:S06]  /*3020*/  MOV R2, R8 ;  /* 0x0000000800027202 */ /* 0x002fcc0000000f00 */
[----:B------:R-:W-:-:S07]  /*3030*/  DADD R8, R6, R2 ;  /* 0x0000000006087229 */ /* 0x000fce0000000002 */
[----:B------:R0:W1:Y:S04]  /*3040*/  SHFL.DOWN PT, R3, R9, 0x1, 0x1f ;  /* 0x08201f0009037f89 */ /* 0x00006800000e0000 */
[----:B------:R0:W2:Y:S02]  /*3050*/  SHFL.DOWN PT, R2, R8, 0x1, 0x1f ;  /* 0x08201f0008027f89 */ /* 0x0000a400000e0000 */
.L_x_497:
[----:B------:R-:W3:Y:S01]  /*3060*/  @!P0 S2R R5, SR_CgaCtaId ;  /* 0x0000000000058919 */ /* 0x000ee20000008800 */
[----:B------:R-:W-:Y:S01]  /*3070*/  @!P0 MOV R0, 0x400 ;  /* 0x0000040000008802 */ /* 0x000fe20000000f00 */
[----:B-12---:R-:W-:-:S03]  /*3080*/  DADD R2, R8, R2 ;  /* 0x0000000008027229 */ /* 0x006fc60000000002 */
[----:B------:R-:W-:-:S04]  /*3090*/  @!P0 IADD3 R0, PT, PT, R0, 0x88, RZ ;  /* 0x0000008800008810 */ /* 0x000fc80007ffe0ff */
[----:B---3--:R-:W-:-:S04]  /*30a0*/  @!P0 LEA R5, R5, R0, 0x18 ;  /* 0x0000000005058211 */ /* 0x008fc800078ec0ff */
[----:B------:R-:W-:-:S05]  /*30b0*/  @!P0 LEA R5, R40, R5, 0x3 ;  /* 0x0000000528058211 */ /* 0x000fca00078e18ff */
[----:B------:R1:W-:Y:S01]  /*30c0*/  @!P0 STS.64 [R5], R2 ;  /* 0x0000000205008388 */ /* 0x0003e20000000a00 */
[C---:B------:R-:W-:Y:S02]  /*30d0*/  ISETP.GE.U32.AND P0, PT, R40.reuse, 0x43, PT ;  /* 0x000000432800780c */ /* 0x040fe40003f06070 */
[----:B------:R-:W-:-:S11]  /*30e0*/  IADD3 R40, PT, PT, R40, 0x8, RZ ;  /* 0x0000000828287810 */ /* 0x000fd60007ffe0ff */
[----:B-1----:R-:W-:Y:S05]  /*30f0*/  @!P0 BRA `(.L_x_75) ;  /* 0xffffffd400148947 */ /* 0x002fea000383ffff */
[----:B------:R-:W-:Y:S05]  /*3100*/  BSYNC B5 ;  /* 0x0000000000057941 */ /* 0x000fea0003800000 */
.L_x_13:
[----:B------:R-:W-:-:S03]  /*3110*/  UMOV UR4, 0xffffffff ;  /* 0xffffffff00047882 */ /* 0x000fc60000000000 */
[----:B------:R-:W-:Y:S05]  /*3120*/  BRA.DIV UR4, `(.L_x_76) ;  /* 0x0000011a04107947 */ /* 0x000fea000b800000 */
[----:B------:R-:W-:Y:S06]  /*3130*/  BAR.SYNC.DEFER_BLOCKING 0x0 ;  /* 0x0000000000007b1d */ /* 0x000fec0000010000 */
.L_x_500:
[----:B------:R-:W4:Y:S01]  /*3140*/  LDC R2, c[0x3][0x30] ;  /* 0x00c00c00ff027b82 */ /* 0x000f220000000800 */
[----:B------:R-:W-:Y:S02]  /*3150*/  UMOV UR4, 0x3f317218 ;  /* 0x3f31721800047882 */ /* 0x000fe40000000000 */
[----:B------:R-:W-:Y:S01]  /*3160*/  MOV R5, UR4 ;  /* 0x0000000400057c02 */ /* 0x000fe20008000f00 */
[----:B----4-:R-:W1:Y:S08]  /*3170*/  MUFU.RCP R39, R2 ;  /* 0x0000000200277308 */ /* 0x010e700000001000 */
[----:B------:R-:W2:Y:S01]  /*3180*/  FCHK P0, R5, R2 ;  /* 0x0000000205007302 */ /* 0x000ea20000000000 */
[----:B-1----:R-:W-:-:S04]  /*3190*/  FFMA R0, R39, -R2, 1 ;  /* 0x3f80000027007423 */ /* 0x002fc80000000802 */
[----:B------:R-:W-:-:S04]  /*31a0*/  FFMA R39, R39, R0, R39 ;  /* 0x0000000027277223 */ /* 0x000fc80000000027 */
[----:B------:R-:W-:-:S04]  /*31b0*/  FFMA R0, R39, 0.69314718246459960938, RZ ;  /* 0x3f31721827007823 */ /* 0x000fc800000000ff */
[----:B------:R-:W-:-:S04]  /*31c0*/  FFMA R3, R0, -R2, 0.69314718246459960938 ;  /* 0x3f31721800037423 */ /* 0x000fc80000000802 */
[----:B------:R-:W-:Y:S01]  /*31d0*/  FFMA R39, R39, R3, R0 ;  /* 0x0000000327277223 */ /* 0x000fe20000000000 */
[----:B--2---:R-:W-:Y:S06]  /*31e0*/  @!P0 BRA `(.L_x_77) ;  /* 0x0000000000188947 */ /* 0x004fec0003800000 */
[----:B------:R-:W1:Y:S01]  /*31f0*/  LDCU UR4, c[0x3][0x30] ;  /* 0x00c00600ff0477ac */ /* 0x000e620008000800 */
[----:B------:R-:W-:Y:S01]  /*3200*/  HFMA2 R12, -RZ, RZ, 1.7978515625, 12480 ;  /* 0x3f317218ff0c7431 */ /* 0x000fe200000001ff */
[----:B------:R-:W-:Y:S02]  /*3210*/  MOV R18, 0x3240 ;  /* 0x0000324000127802 */ /* 0x000fe40000000f00 */
[----:B-1----:R-:W-:-:S07]  /*3220*/  MOV R15, UR4 ;  /* 0x00000004000f7c02 */ /* 0x002fce0008000f00 */
[----:B0----5:R-:W-:Y:S05]  /*3230*/  CALL.REL.NOINC `($__internal_2_$__cuda_sm3x_div_rn_noftz_f32_slowpath) ;  /* 0x0000013000187944 */ /* 0x021fea0003c00000 */
[----:B------:R-:W-:-:S07]  /*3240*/  MOV R39, R12 ;  /* 0x0000000c00277202 */ /* 0x000fce0000000f00 */
.L_x_77:
[----:B------:R-:W1:Y:S01]  /*3250*/  LDCU UR4, c[0x3][0x8] ;  /* 0x00c00100ff0477ac */ /* 0x000e620008000800 */
[----:B------:R-:W-:Y:S01]  /*3260*/  BSSY.RECONVERGENT B2, `(.L_x_78) ;  /* 0x0000010000027945 */ /* 0x000fe20003800200 */
[C---:B------:R-:W-:Y:S01]  /*3270*/  FADD R30, R39.reuse, R39 ;  /* 0x00000027271e7221 */ /* 0x040fe20000000000 */
[----:B-1----:R-:W-:-:S04]  /*3280*/  FMUL R31, R39, UR4 ;  /* 0x00000004271f7c20 */ /* 0x002fc80008400000 */
[----:B------:R-:W-:-:S04]  /*3290*/  FADD R15, R31, -0.69314718246459960938 ;  /* 0xbf3172181f0f7421 */ /* 0x000fc80000000000 */
[----:B------:R-:W1:Y:S08]  /*32a0*/  MUFU.RCP R0, R15 ;  /* 0x0000000f00007308 */ /* 0x000e700000001000 */
[----:B------:R-:W2:Y:S01]  /*32b0*/  FCHK P0, R31, R15 ;  /* 0x0000000f1f007302 */ /* 0x000ea20000000000 */
[----:B-1----:R-:W-:-:S04]  /*32c0*/  FFMA R3, -R15, R0, 1 ;  /* 0x3f8000000f037423 */ /* 0x002fc80000000100 */
[----:B------:R-:W-:-:S04]  /*32d0*/  FFMA R0, R0, R3, R0 ;  /* 0x0000000300007223 */ /* 0x000fc80000000000 */
[----:B------:R-:W-:-:S04]  /*32e0*/  FFMA R37, R31, R0, RZ ;  /* 0x000000001f257223 */ /* 0x000fc800000000ff */
[----:B------:R-:W-:-:S04]  /*32f0*/  FFMA R2, -R15, R37, R31 ;  /* 0x000000250f027223 */ /* 0x000fc8000000011f */
[----:B------:R-:W-:Y:S01]  /*3300*/  FFMA R37, R0, R2, R37 ;  /* 0x0000000200257223 */ /* 0x000fe20000000025 */
[----:B--2---:R-:W-:Y:S06]  /*3310*/  @!P0 BRA `(.L_x_79) ;  /* 0x0000000000108947 */ /* 0x004fec0003800000 */
[----:B------:R-:W-:Y:S02]  /*3320*/  MOV R12, R31 ;  /* 0x0000001f000c7202 */ /* 0x000fe40000000f00 */
[----:B------:R-:W-:-:S07]  /*3330*/  MOV R18, 0x3350 ;  /* 0x0000335000127802 */ /* 0x000fce0000000f00 */
[----:B0----5:R-:W-:Y:S05]  /*3340*/  CALL.REL.NOINC `($__internal_2_$__cuda_sm3x_div_rn_noftz_f32_slowpath) ;  /* 0x0000012c00d47944 */ /* 0x021fea0003c00000 */
[----:B------:R-:W-:-:S07]  /*3350*/  MOV R37, R12 ;  /* 0x0000000c00257202 */ /* 0x000fce0000000f00 */
.L_x_79:
[----:B------:R-:W-:Y:S05]  /*3360*/  BSYNC.RECONVERGENT B2 ;  /* 0x0000000000027941 */ /* 0x000fea0003800200 */
.L_x_78:
[----:B------:R-:W-:Y:S01]  /*3370*/  HFMA2 R35, -RZ, RZ, 0, 0 ;  /* 0x00000000ff237431 */ /* 0x000fe200000001ff */
[----:B------:R-:W-:Y:S01]  /*3380*/  BSSY B4, `(.L_x_80) ;  /* 0x0000fe1000047945 */ /* 0x000fe20003800000 */
[----:B------:R-:W-:Y:S01]  /*3390*/  FMUL R29, R31, -1.4426950216293334961 ;  /* 0xbfb8aa3b1f1d7820 */ /* 0x000fe20000400000 */
[----:B------:R-:W-:-:S07]  /*33a0*/  CS2R R50, SRZ ;  /* 0x0000000000327805 */ /* 0x000fce000001ff00 */
.L_x_473:
[----:B------:R-:W1:Y:S01]  /*33b0*/  LDCU UR4, c[0x0][0x3d8] ;  /* 0x00007b00ff0477ac */ /* 0x000e620008000800 */
[----:B------:R-:W-:-:S04]  /*33c0*/  LEA.HI R0, R44, R35, RZ, 0x1b ;  /* 0x000000232c007211 */ /* 0x000fc800078fd8ff */
[----:B-1----:R-:W-:-:S13]  /*33d0*/  ISETP.GE.AND P0, PT, R0, UR4, PT ;  /* 0x0000000400007c0c */ /* 0x002fda000bf06270 */
[----:B------:R-:W-:Y:S05]  /*33e0*/  @P0 BRA `(.L_x_81) ;  /* 0x000000fc00680947 */ /* 0x000fea0003800000 */
[----:B------:R-:W1:Y:S01]  /*33f0*/  LDC.64 R2, c[0x0][0x388] ;  /* 0x0000e200ff027b82 */ /* 0x000e620000000a00 */
[----:B------:R-:W2:Y:S02]  /*3400*/  LDCU UR4, c[0x0][0x3e0] ;  /* 0x00007c00ff0477ac */ /* 0x000ea40008000800 */
[----:B--2---:R-:W-:-:S04]  /*3410*/  IMAD R5, R0, UR4, R45 ;  /* 0x0000000400057c24 */ /* 0x004fc8000f8e022d */
[----:B-1----:R-:W-:-:S06]  /*3420*/  IMAD.WIDE R2, R5, 0x4, R2 ;  /* 0x0000000405027825 */ /* 0x002fcc00078e0202 */
[----:B------:R-:W2:Y:S01]  /*3430*/  LDG.E.CONSTANT R2, desc[UR10][R2.64] ;  /* 0x0000000a02027981 */ /* 0x000ea2000c1e9900 */
[----:B------:R-:W-:Y:S01]  /*3440*/  BSSY B3, `(.L_x_82) ;  /* 0x0000fd0000037945 */ /* 0x000fe20003800000 */
[----:B--2---:R-:W-:-:S13]  /*3450*/  FSETP.GEU.AND P0, PT, R2, 0.0010000000474974513054, PT ;  /* 0x3a83126f0200780b */ /* 0x004fda0003f0e000 */
[----:B------:R-:W-:Y:S05]  /*3460*/  @!P0 BRA `(.L_x_83) ;  /* 0x000000fc00348947 */ /* 0x000fea0003800000 */
[----:B------:R-:W-:Y:S01]  /*3470*/  BSSY.RECONVERGENT B2, `(.L_x_84) ;  /* 0x0000faa000027945 */ /* 0x000fe20003800200 */
[----:B------:R-:W-:-:S03]  /*3480*/  CS2R R48, SRZ ;  /* 0x0000000000307805 */ /* 0x000fc6000001ff00 */
[----:B------:R-:W-:Y:S05]  /*3490*/  @!P6 BRA `(.L_x_85) ;  /* 0x000000f8009ce947 */ /* 0x000fea0003800000 */
[----:B------:R-:W1:Y:S02]  /*34a0*/  LDCU.64 UR4, c[0x0][0x3a8] ;  /* 0x00007500ff0477ac */ /* 0x000e640008000a00 */
[----:B-1----:R-:W-:-:S04]  /*34b0*/  UISETP.NE.U32.AND UP0, UPT, UR4, URZ, UPT ;  /* 0x000000ff0400728c */ /* 0x002fc8000bf05070 */
[----:B------:R-:W-:-:S09]  /*34c0*/  UISETP.NE.AND.EX UP0, UPT, UR5, URZ, UPT, UP0 ;  /* 0x000000ff0500728c */ /* 0x000fd2000bf05300 */
[----:B------:R-:W-:Y:S05]  /*34d0*/  BRA.U UP0, `(.L_x_86) ;  /* 0x0000007d00047547 */ /* 0x000fea000b800000 */
[----:B------:R-:W1:Y:S01]  /*34e0*/  LDCU.64 UR4, c[0x0][0x3b0] ;  /* 0x00007600ff0477ac */ /* 0x000e620008000a00 */
[----:B------:R-:W-:Y:S01]  /*34f0*/  CS2R R48, SRZ ;  /* 0x0000000000307805 */ /* 0x000fe2000001ff00 */
[----:B-1----:R-:W-:-:S04]  /*3500*/  UISETP.NE.U32.AND UP0, UPT, UR4, URZ, UPT ;  /* 0x000000ff0400728c */ /* 0x002fc8000bf05070 */
[----:B------:R-:W-:-:S09]  /*3510*/  UISETP.NE.AND.EX UP0, UPT, UR5, URZ, UPT, UP0 ;  /* 0x000000ff0500728c */ /* 0x000fd2000bf05300 */
[----:B------:R-:W-:Y:S05]  /*3520*/  BRA.U !UP0, `(.L_x_87) ;  /* 0x0000002908987547 */ /* 0x000fea000b800000 */
[----:B------:R-:W-:-:S07]  /*3530*/  MOV R33, R43 ;  /* 0x0000002b00217202 */ /* 0x000fce0000000f00 */
.L_x_151:
[----:B------:R-:W-:Y:S01]  /*3540*/  IADD3 R28, PT, PT, R45, -R33, RZ ;  /* 0x800000212d1c7210 */ /* 0x000fe20007ffe0ff */
[----:B------:R-:W-:Y:S03]  /*3550*/  BSSY.RECONVERGENT B6, `(.L_x_88) ;  /* 0x000029f000067945 */ /* 0x000fe60003800200 */
[----:B------:R-:W-:-:S13]  /*3560*/  ISETP.GE.AND P0, PT, R28, 0x1, PT ;  /* 0x000000011c00780c */ /* 0x000fda0003f06270 */
[----:B-----5:R-:W-:Y:S05]  /*3570*/  @!P0 BRA `(.L_x_89) ;  /* 0x0000002800708947 */ /* 0x020fea0003800000 */
[----:B------:R-:W1:Y:S02]  /*3580*/  LDC.64 R46, c[0x0][0x390] ;  /* 0x0000e400ff2e7b82 */ /* 0x000e640000000a00 */
[----:B-1----:R-:W-:-:S06]  /*3590*/  IMAD.WIDE.U32 R46, R33, 0x8, R46 ;  /* 0x00000008212e7825 */ /* 0x002fcc00078e002e */
[----:B------:R-:W2:Y:S02]  /*35a0*/  LDG.E.64.CONSTANT R46, desc[UR10][R46.64] ;  /* 0x0000000a2e2e7981 */ /* 0x000ea4000c1e9b00 */
[----:B--2---:R-:W-:-:S14]  /*35b0*/  DSETP.GEU.AND P0, PT, R46, 1, PT ;  /* 0x3ff000002e00742a */ /* 0x004fdc0003f0e000 */
[----:B------:R-:W-:Y:S05]  /*35c0*/  @!P0 BRA `(.L_x_89) ;  /* 0x00000028005c8947 */ /* 0x000fea0003800000 */
[----:B------:R-:W-:Y:S02]  /*35d0*/  I2FP.F32.U32 R28, R28 ;  /* 0x0000001c001c7245 */ /* 0x000fe40000201000 */
[----:B------:R-:W-:-:S07]  /*35e0*/  MOV R32, RZ ;  /* 0x000000ff00207202 */ /* 0x000fce0000000f00 */
.L_x_150:
[----:B-----5:R-:W1:Y:S01]  /*35f0*/  LDC.64 R2, c[0x0][0x388] ;  /* 0x0000e200ff027b82 */ /* 0x020e620000000a00 */
[----:B------:R-:W2:Y:S02]  /*3600*/  LDCU UR4, c[0x0][0x3e0] ;  /* 0x00007c00ff0477ac */ /* 0x000ea40008000800 */
[----:B--2---:R-:W-:-:S04]  /*3610*/  IMAD R5, R32, UR4, R33 ;  /* 0x0000000420057c24 */ /* 0x004fc8000f8e0221 */
[----:B-1----:R-:W-:-:S05]  /*3620*/  IMAD.WIDE R2, R5, 0x4, R2 ;  /* 0x0000000405027825 */ /* 0x002fca00078e0202 */
[----:B------:R-:W2:Y:S01]  /*3630*/  LDG.E.CONSTANT R27, desc[UR10][R2.64] ;  /* 0x0000000a021b7981 */ /* 0x000ea2000c1e9900 */
[----:B------:R-:W-:Y:S01]  /*3640*/  BSSY.RECONVERGENT B5, `(.L_x_90) ;  /* 0x000028b000057945 */ /* 0x000fe20003800200 */
[----:B--2---:R-:W-:-:S13]  /*3650*/  FSETP.GEU.AND P0, PT, R27, 0.0010000000474974513054, PT ;  /* 0x3a83126f1b00780b */ /* 0x004fda0003f0e000 */
[----:B------:R-:W-:Y:S05]  /*3660*/  @!P0 BRA `(.L_x_91) ;  /* 0x0000002800208947 */ /* 0x000fea0003800000 */
[----:B------:R-:W-:-:S04]  /*3670*/  IADD3 R0, PT, PT, R45, -0x5dc, -R33 ;  /* 0xfffffa242d007810 */ /* 0x000fc80007ffe821 */
[----:B------:R-:W-:-:S13]  /*3680*/  ISETP.GE.U32.AND P0, PT, R0, -0x5db, PT ;  /* 0xfffffa250000780c */ /* 0x000fda0003f06070 */
[----:B------:R-:W-:Y:S05]  /*3690*/  @!P0 BRA `(.L_x_91) ;  /* 0x0000002800148947 */ /* 0x000fea0003800000 */
[----:B------:R-:W-:Y:S01]  /*36a0*/  FSETP.GT.AND P0, PT, R31, 0.70314717292785644531, PT ;  /* 0x3f3401741f00780b */ /* 0x000fe20003f04000 */
[----:B------:R-:W1:Y:S01]  /*36b0*/  LDCU UR4, c[0x3][0x8] ;  /* 0x00c00100ff0477ac */ /* 0x000e620008000800 */
[----:B------:R-:W-:Y:S01]  /*36c0*/  MOV R15, R30 ;  /* 0x0000001e000f7202 */ /* 0x000fe20000000f00 */
[----:B-----5:R-:W2:Y:S01]  /*36d0*/  LDC.64 R52, c[0x0][0x380] ;  /* 0x0000e000ff347b82 */ /* 0x020ea20000000a00 */
[----:B------:R-:W-:-:S09]  /*36e0*/  IMAD R55, R32, 0xb, RZ ;  /* 0x0000000b20377824 */ /* 0x000fd200078e02ff */
[C---:B------:R-:W-:Y:S01]  /*36f0*/  @P0 FMUL R0, R37.reuse, 16777216 ;  /* 0x4b80000025000820 */ /* 0x040fe20000400000 */
[----:B------:R-:W-:-:S04]  /*3700*/  @P0 FSETP.GEU.AND P1, PT, |R37|, 1.175494350822287508e-38, PT ;  /* 0x008000002500080b */ /* 0x000fc80003f2e200 */
[----:B------:R-:W-:Y:S02]  /*3710*/  @P0 FSEL R0, R0, R37, !P1 ;  /* 0x0000002500000208 */ /* 0x000fe40004800000 */
[----:B------:R-:W-:Y:S02]  /*3720*/  FSETP.GEU.OR P1, PT, |R37|, 1.175494350822287508e-38, !P0 ;  /* 0x008000002500780b */ /* 0x000fe4000472e600 */
[----:B------:R-:W3:Y:S01]  /*3730*/  @P0 MUFU.LG2 R2, R0 ;  /* 0x0000000000020308 */ /* 0x000ee20000000c00 */
[----:B--2---:R-:W-:-:S10]  /*3740*/  IMAD.WIDE.U32 R54, R55, 0x4, R52 ;  /* 0x0000000437367825 */ /* 0x004fd400078e0034 */
[----:B---3--:R-:W-:-:S04]  /*3750*/  @!P1 FADD R2, R2, -24 ;  /* 0xc1c0000002029421 */ /* 0x008fc80000000000 */
[----:B------:R-:W-:Y:S01]  /*3760*/  @P0 FMUL R15, R2, 0.69314718246459960938 ;  /* 0x3f317218020f0820 */ /* 0x000fe20000400000 */
[----:B------:R-:W-:-:S03]  /*3770*/  FSETP.GEU.AND P0, PT, R29, -126, PT ;  /* 0xc2fc00001d00780b */ /* 0x000fc60003f0e000 */
[----:B-1----:R-:W-:-:S04]  /*3780*/  FMUL R2, R15, UR4 ;  /* 0x000000040f027c20 */ /* 0x002fc80008400000 */
[----:B------:R-:W-:Y:S01]  /*3790*/  FMUL R4, R2, -1.4426950216293334961 ;  /* 0xbfb8aa3b02047820 */ /* 0x000fe20000400000 */
[----:B------:R-:W-:-:S04]  /*37a0*/  FMUL R2, R29, 0.5 ;  /* 0x3f0000001d027820 */ /* 0x000fc80000400000 */
[----:B------:R-:W-:Y:S02]  /*37b0*/  FSETP.GEU.AND P1, PT, R4, -126, PT ;  /* 0xc2fc00000400780b */ /* 0x000fe40003f2e000 */
[----:B------:R-:W-:-:S04]  /*37c0*/  FSEL R2, R2, R29, !P0 ;  /* 0x0000001d02027208 */ /* 0x000fc80004000000 */
[----:B------:R-:W1:Y:S07]  /*37d0*/  MUFU.EX2 R0, R2 ;  /* 0x0000000200007308 */ /* 0x000e6e0000000800 */
[----:B------:R-:W-:-:S04]  /*37e0*/  @!P1 FMUL R4, R4, 0.5 ;  /* 0x3f00000004049820 */ /* 0x000fc80000400000 */
[----:B------:R-:W2:Y:S01]  /*37f0*/  MUFU.EX2 R3, R4 ;  /* 0x0000000400037308 */ /* 0x000ea20000000800 */
[----:B-1----:R-:W-:Y:S01]  /*3800*/  @!P0 FMUL R0, R0, R0 ;  /* 0x0000000000008220 */ /* 0x002fe20000400000 */
[----:B--2---:R-:W-:-:S04]  /*3810*/  @!P1 FMUL R3, R3, R3 ;  /* 0x0000000303039220 */ /* 0x004fc80000400000 */
[----:B------:R-:W-:Y:S01]  /*3820*/  FADD R57, R0, -R3 ;  /* 0x8000000300397221 */ /* 0x000fe20000000000 */
[----:B------:R-:W-:-:S04]  /*3830*/  LEA.HI R3, R44, R35, RZ, 0x1b ;  /* 0x000000232c037211 */ /* 0x000fc800078fd8ff */
[----:B------:R-:W-:Y:S01]  /*3840*/  FSETP.GEU.AND P0, PT, |R57|, 1.00000001335143196e-10, PT ;  /* 0x2edbe6ff3900780b */ /* 0x000fe20003f0e200 */
[----:B------:R-:W-:-:S04]  /*3850*/  IMAD R3, R3, 0xb, RZ ;  /* 0x0000000b03037824 */ /* 0x000fc800078e02ff */
[----:B------:R-:W-:-:S08]  /*3860*/  IMAD.WIDE.U32 R52, R3, 0x4, R52 ;  /* 0x0000000403347825 */ /* 0x000fd000078e0034 */
[----:B------:R-:W-:Y:S05]  /*3870*/  @!P0 BRA `(.L_x_91) ;  /* 0x00000024009c8947 */ /* 0x000fea0003800000 */
[C---:B------:R-:W-:Y:S01]  /*3880*/  FMUL R12, R28.reuse, -R15 ;  /* 0x8000000f1c0c7220 */ /* 0x040fe20000400000 */
[----:B------:R-:W-:Y:S01]  /*3890*/  FMUL R0, R28, -R39 ;  /* 0x800000271c007220 */ /* 0x000fe20000400000 */
[----:B------:R-:W5:Y:S02]  /*38a0*/  LDG.E.CONSTANT R26, desc[UR10][R54.64] ;  /* 0x0000000a361a7981 */ /* 0x000f64000c1e9900 */
[----:B------:R-:W-:Y:S01]  /*38b0*/  FMUL R15, R12, 1.4426950216293334961 ;  /* 0x3fb8aa3b0c0f7820 */ /* 0x000fe20000400000 */
[----:B------:R-:W-:Y:S01]  /*38c0*/  FMUL R0, R0, 1.4426950216293334961 ;  /* 0x3fb8aa3b00007820 */ /* 0x000fe20000400000 */
[----:B------:R-:W5:Y:S03]  /*38d0*/  LDG.E.CONSTANT R24, desc[UR10][R54.64+0x4] ;  /* 0x0000040a36187981 */ /* 0x000f66000c1e9900 */
[----:B------:R-:W-:Y:S01]  /*38e0*/  FSETP.GEU.AND P1, PT, R15, -126, PT ;  /* 0xc2fc00000f00780b */ /* 0x000fe20003f2e000 */
[----:B------:R-:W5:Y:S01]  /*38f0*/  LDG.E.CONSTANT R22, desc[UR10][R54.64+0x8] ;  /* 0x0000080a36167981 */ /* 0x000f62000c1e9900 */
[----:B------:R-:W-:-:S03]  /*3900*/  FSETP.GEU.AND P0, PT, R0, -126, PT ;  /* 0xc2fc00000000780b */ /* 0x000fc60003f0e000 */
[----:B------:R-:W5:Y:S04]  /*3910*/  LDG.E.CONSTANT R20, desc[UR10][R54.64+0xc] ;  /* 0x00000c0a36147981 */ /* 0x000f68000c1e9900 */
[----:B------:R-:W5:Y:S04]  /*3920*/  LDG.E.CONSTANT R17, desc[UR10][R54.64+0x10] ;  /* 0x0000100a36117981 */ /* 0x000f68000c1e9900 */
[----:B------:R-:W-:Y:S01]  /*3930*/  @!P1 FMUL R15, R15, 0.5 ;  /* 0x3f0000000f0f9820 */ /* 0x000fe20000400000 */
[----:B------:R-:W5:Y:S01]  /*3940*/  LDG.E.CONSTANT R14, desc[UR10][R54.64+0x14] ;  /* 0x0000140a360e7981 */ /* 0x000f62000c1e9900 */
[----:B------:R-:W-:-:S03]  /*3950*/  @!P0 FMUL R0, R0, 0.5 ;  /* 0x3f00000000008820 */ /* 0x000fc60000400000 */
[----:B------:R-:W5:Y:S01]  /*3960*/  LDG.E.CONSTANT R11, desc[UR10][R54.64+0x18] ;  /* 0x0000180a360b7981 */ /* 0x000f62000c1e9900 */
[----:B------:R-:W1:Y:S03]  /*3970*/  MUFU.EX2 R12, R0 ;  /* 0x00000000000c7308 */ /* 0x000e660000000800 */
[----:B0-----:R-:W5:Y:S04]  /*3980*/  LDG.E.CONSTANT R9, desc[UR10][R54.64+0x1c] ;  /* 0x00001c0a36097981 */ /* 0x001f68000c1e9900 */
[----:B------:R-:W5:Y:S04]  /*3990*/  LDG.E.CONSTANT R2, desc[UR10][R54.64+0x20] ;  /* 0x0000200a36027981 */ /* 0x000f68000c1e9900 */
[----:B------:R-:W5:Y:S04]  /*39a0*/  LDG.E.CONSTANT R3, desc[UR10][R54.64+0x24] ;  /* 0x0000240a36037981 */ /* 0x000f68000c1e9900 */
[----:B------:R0:W5:Y:S01]  /*39b0*/  LDG.E.CONSTANT R4, desc[UR10][R54.64+0x28] ;  /* 0x0000280a36047981 */ /* 0x000162000c1e9900 */
[----:B------:R-:W-:Y:S03]  /*39c0*/  MUFU.RCP R18, R57 ;  /* 0x0000003900127308 */ /* 0x000fe60000001000 */
[----:B------:R-:W5:Y:S04]  /*39d0*/  LDG.E.CONSTANT R25, desc[UR10][R52.64] ;  /* 0x0000000a34197981 */ /* 0x000f68000c1e9900 */
[----:B------:R-:W5:Y:S01]  /*39e0*/  LDG.E.CONSTANT R23, desc[UR10][R52.64+0x4] ;  /* 0x0000040a34177981 */ /* 0x000f62000c1e9900 */
[----:B0-----:R-:W0:Y:S01]  /*39f0*/  MUFU.EX2 R55, R15 ;  /* 0x0000000f00377308 */ /* 0x001e220000000800 */
[----:B-1----:R-:W-:-:S02]  /*3a00*/  @!P0 FMUL R12, R12, R12 ;  /* 0x0000000c0c0c8220 */ /* 0x002fc40000400000 */
[----:B------:R-:W5:Y:S04]  /*3a10*/  LDG.E.CONSTANT R21, desc[UR10][R52.64+0x8] ;  /* 0x0000080a34157981 */ /* 0x000f68000c1e9900 */
[----:B------:R-:W5:Y:S04]  /*3a20*/  LDG.E.CONSTANT R19, desc[UR10][R52.64+0xc] ;  /* 0x00000c0a34137981 */ /* 0x000f68000c1e9900 */
[----:B------:R-:W5:Y:S04]  /*3a30*/  LDG.E.CONSTANT R16, desc[UR10][R52.64+0x10] ;  /* 0x0000100a34107981 */ /* 0x000f68000c1e9900 */
[----:B------:R-:W5:Y:S01]  /*3a40*/  LDG.E.CONSTANT R13, desc[UR10][R52.64+0x14] ;  /* 0x0000140a340d7981 */ /* 0x000f62000c1e9900 */
[----:B0-----:R-:W-:-:S03]  /*3a50*/  @!P1 FMUL R55, R55, R55 ;  /* 0x0000003737379220 */ /* 0x001fc60000400000 */
[----:B------:R-:W5:Y:S01]  /*3a60*/  LDG.E.CONSTANT R10, desc[UR10][R52.64+0x18] ;  /* 0x0000180a340a7981 */ /* 0x000f62000c1e9900 */
[----:B------:R-:W-:-:S03]  /*3a70*/  FADD R12, R12, -R55 ;  /* 0x800000370c0c7221 */ /* 0x000fc60000000000 */
[----:B------:R-:W5:Y:S01]  /*3a80*/  LDG.E.CONSTANT R5, desc[UR10][R52.64+0x1c] ;  /* 0x00001c0a34057981 */ /* 0x000f62000c1e9900 */
[----:B------:R-:W0:Y:S03]  /*3a90*/  FCHK P0, R12, R57 ;  /* 0x000000390c007302 */ /* 0x000e260000000000 */
[----:B------:R-:W5:Y:S04]  /*3aa0*/  LDG.E.CONSTANT R6, desc[UR10][R52.64+0x20] ;  /* 0x0000200a34067981 */ /* 0x000f68000c1e9900 */
[----:B------:R-:W5:Y:S04]  /*3ab0*/  LDG.E.CONSTANT R7, desc[UR10][R52.64+0x24] ;  /* 0x0000240a34077981 */ /* 0x000f68000c1e9900 */
[----:B------:R1:W5:Y:S01]  /*3ac0*/  LDG.E.CONSTANT R8, desc[UR10][R52.64+0x28] ;  /* 0x0000280a34087981 */ /* 0x000362000c1e9900 */
[----:B------:R-:W-:Y:S01]  /*3ad0*/  BSSY.RECONVERGENT B7, `(.L_x_92) ;  /* 0x000000b000077945 */ /* 0x000fe20003800200 */
[----:B-1----:R-:W-:-:S04]  /*3ae0*/  FFMA R53, -R57, R18, 1 ;  /* 0x3f80000039357423 */ /* 0x002fc80000000112 */
[----:B------:R-:W-:-:S04]  /*3af0*/  FFMA R53, R18, R53, R18 ;  /* 0x0000003512357223 */ /* 0x000fc80000000012 */
[----:B------:R-:W-:-:S04]  /*3b00*/  FFMA R18, R12, R53, RZ ;  /* 0x000000350c127223 */ /* 0x000fc800000000ff */
[----:B------:R-:W-:-:S04]  /*3b10*/  FFMA R15, -R57, R18, R12 ;  /* 0x00000012390f7223 */ /* 0x000fc8000000010c */
[----:B------:R-:W-:Y:S01]  /*3b20*/  FFMA R15, R53, R15, R18 ;  /* 0x0000000f350f7223 */ /* 0x000fe20000000012 */
[----:B0-----:R-:W-:Y:S06]  /*3b30*/  @!P0 BRA `(.L_x_93) ;  /* 0x0000000000108947 */ /* 0x001fec0003800000 */
[----:B------:R-:W-:Y:S02]  /*3b40*/  MOV R15, R57 ;  /* 0x00000039000f7202 */ /* 0x000fe40000000f00 */
[----:B------:R-:W-:-:S07]  /*3b50*/  MOV R18, 0x3b70 ;  /* 0x00003b7000127802 */ /* 0x000fce0000000f00 */
[----:B-----5:R-:W-:Y:S05]  /*3b60*/  CALL.REL.NOINC `($__internal_2_$__cuda_sm3x_div_rn_noftz_f32_slowpath) ;  /* 0x0000012400cc7944 */ /* 0x020fea0003c00000 */
[----:B------:R-:W-:-:S07]  /*3b70*/  MOV R15, R12 ;  /* 0x0000000c000f7202 */ /* 0x000fce0000000f00 */
.L_x_93:
[----:B------:R-:W-:Y:S05]  /*3b80*/  BSYNC.RECONVERGENT B7 ;  /* 0x0000000000077941 */ /* 0x000fea0003800200 */
.L_x_92:
[----:B------:R-:W-:-:S04]  /*3b90*/  FMNMX R0, RZ, R15, !PT ;  /* 0x0000000fff007209 */ /* 0x000fc80007800000 */
[----:B------:R-:W-:-:S13]  /*3ba0*/  FSETP.GEU.AND P0, PT, R0, 9.9999999392252902908e-09, PT ;  /* 0x322bcc770000780b */ /* 0x000fda0003f0e000 */
[----:B------:R-:W-:Y:S05]  /*3bb0*/  @!P0 BRA `(.L_x_91) ;  /* 0x0000002000cc8947 */ /* 0x000fea0003800000 */
[----:B-----5:R-:W-:Y:S01]  /*3bc0*/  FSETP.GT.AND P0, PT, R26, 0.0099999997764825820923, PT ;  /* 0x3c23d70a1a00780b */ /* 0x020fe20003f04000 */
[----:B------:R-:W-:-:S12]  /*3bd0*/  BSSY.RECONVERGENT B7, `(.L_x_94) ;  /* 0x0000014000077945 */ /* 0x000fd80003800200 */
[----:B------:R-:W-:Y:S01]  /*3be0*/  @!P0 FADD R12, R25, 1 ;  /* 0x3f800000190c8421 */ /* 0x000fe20000000000 */
[----:B------:R-:W-:Y:S06]  /*3bf0*/  @!P0 BRA `(.L_x_95) ;  /* 0x0000000000448947 */ /* 0x000fec0003800000 */
[----:B------:R-:W-:Y:S01]  /*3c00*/  FADD R53, R26, 1 ;  /* 0x3f8000001a357421 */ /* 0x000fe20000000000 */
[----:B------:R-:W-:Y:S01]  /*3c10*/  FADD R12, R25, 1 ;  /* 0x3f800000190c7421 */ /* 0x000fe20000000000 */
[----:B------:R-:W-:Y:S02]  /*3c20*/  BSSY.RECONVERGENT B8, `(.L_x_96) ;  /* 0x000000d000087945 */ /* 0x000fe40003800200 */
        /* <DEDUP_REMOVED lines=10> */
[----:B------:R-:W-:Y:S05]  /*3cd0*/  CALL.REL.NOINC `($__internal_2_$__cuda_sm3x_div_rn_noftz_f32_slowpath) ;  /* 0x0000012400707944 */ /* 0x000fea0003c00000 */
[----:B------:R-:W-:-:S07]  /*3ce0*/  MOV R15, R12 ;  /* 0x0000000c000f7202 */ /* 0x000fce0000000f00 */
.L_x_97:
[----:B------:R-:W-:Y:S05]  /*3cf0*/  BSYNC.RECONVERGENT B8 ;  /* 0x0000000000087941 */ /* 0x000fea0003800200 */
.L_x_96:
[----:B------:R-:W-:-:S07]  /*3d00*/  MOV R12, R15 ;  /* 0x0000000f000c7202 */ /* 0x000fce0000000f00 */
.L_x_95:
[----:B------:R-:W-:Y:S05]  /*3d10*/  BSYNC.RECONVERGENT B7 ;  /* 0x0000000000077941 */ /* 0x000fea0003800200 */
.L_x_94:
[----:B------:R-:W0:Y:S01]  /*3d20*/  LDCU UR4, c[0x3][0x50] ;  /* 0x00c00a00ff0477ac */ /* 0x000e220008000800 */
[----:B------:R-:W-:Y:S01]  /*3d30*/  FMNMX R12, R12, 100, PT ;  /* 0x42c800000c0c7809 */ /* 0x000fe20003800000 */
[----:B------:R-:W-:Y:S03]  /*3d40*/  BSSY.RECONVERGENT B7, `(.L_x_98) ;  /* 0x0000010000077945 */ /* 0x000fe60003800200 */
[----:B------:R-:W-:-:S05]  /*3d50*/  FMNMX R15, R12, 0.10000000149011611938, !PT ;  /* 0x3dcccccd0c0f7809 */ /* 0x000fca0007800000 */
[----:B0-----:R-:W-:-:S04]  /*3d60*/  FFMA R25, R15, UR4, R0 ;  /* 0x000000040f197c23 */ /* 0x001fc80008000000 */
        /* <DEDUP_REMOVED lines=13> */
.L_x_99:
[----:B------:R-:W-:Y:S05]  /*3e40*/  BSYNC.RECONVERGENT B7 ;  /* 0x0000000000077941 */ /* 0x000fea0003800200 */
.L_x_98:
[----:B------:R-:W0:Y:S02]  /*3e50*/  LDC.64 R52, c[0x0][0x3b0] ;  /* 0x0000ec00ff347b82 */ /* 0x000e240000000a00 */
[----:B0-----:R-:W2:Y:S01]  /*3e60*/  LDG.E.CONSTANT R25, desc[UR10][R52.64] ;  /* 0x0000000a34197981 */ /* 0x001ea2000c1e9900 */
[----:B------:R-:W-:Y:S01]  /*3e70*/  FADD R12, -R12, 1 ;  /* 0x3f8000000c0c7421 */ /* 0x000fe20000000100 */
[----:B------:R-:W-:Y:S01]  /*3e80*/  FSETP.GT.AND P1, PT, R24, 0.0099999997764825820923, PT ;  /* 0x3c23d70a1800780b */ /* 0x000fe20003f24000 */
[----:B------:R-:W-:Y:S03]  /*3e90*/  BSSY.RECONVERGENT B7, `(.L_x_100) ;  /* 0x000001b000077945 */ /* 0x000fe60003800200 */
[----:B------:R-:W-:-:S04]  /*3ea0*/  FMNMX R12, R12, 1.00000001335143196e-10, !PT ;  /* 0x2edbe6ff0c0c7809 */ /* 0x000fc80007800000 */
[----:B------:R-:W-:-:S04]  /*3eb0*/  FSEL R12, R12, 1, P2 ;  /* 0x3f8000000c0c7808 */ /* 0x000fc80001000000 */
[----:B------:R-:W-:-:S13]  /*3ec0*/  FSETP.GEU.AND P0, PT, |R12|, 1.175494350822287508e-38, PT ;  /* 0x008000000c00780b */ /* 0x000fda0003f0e200 */
[----:B------:R-:W-:-:S04]  /*3ed0*/  @!P0 FMUL R12, R12, 16777216 ;  /* 0x4b8000000c0c8820 */ /* 0x000fc80000400000 */
[----:B------:R-:W0:Y:S02]  /*3ee0*/  MUFU.LG2 R15, R12 ;  /* 0x0000000c000f7308 */ /* 0x000e240000000c00 */
[----:B0-----:R-:W-:-:S04]  /*3ef0*/  @!P0 FADD R15, R15, -24 ;  /* 0xc1c000000f0f8421 */ /* 0x001fc80000000000 */
[----:B------:R-:W-:Y:S01]  /*3f00*/  FMUL R18, R15, 0.69314718246459960938 ;  /* 0x3f3172180f127820 */ /* 0x000fe20000400000 */
[----:B------:R-:W-:-:S03]  /*3f10*/  @!P1 FADD R15, R23, 1 ;  /* 0x3f800000170f9421 */ /* 0x000fc60000000000 */
[----:B--2---:R-:W-:Y:S01]  /*3f20*/  FFMA R25, R25, R18, RZ ;  /* 0x0000001219197223 */ /* 0x004fe200000000ff */
        /* <DEDUP_REMOVED lines=16> */
.L_x_102:
[----:B------:R-:W-:Y:S05]  /*4030*/  BSYNC.RECONVERGENT B8 ;  /* 0x0000000000087941 */ /* 0x000fea0003800200 */
.L_x_101:
[----:B------:R-:W-:Y:S05]  /*4040*/  BSYNC.RECONVERGENT B7 ;  /* 0x0000000000077941 */ /* 0x000fea0003800200 */
.L_x_100:
        /* <DEDUP_REMOVED lines=18> */
.L_x_104:
[----:B------:R-:W-:Y:S05]  /*4170*/  BSYNC.RECONVERGENT B7 ;  /* 0x0000000000077941 */ /* 0x000fea0003800200 */
.L_x_103:
[----:B------:R-:W0:Y:S02]  /*4180*/  LDC.64 R52, c[0x0][0x3b0] ;  /* 0x0000ec00ff347b82 */ /* 0x000e240000000a00 */
[----:B0-----:R-:W2:Y:S01]  /*4190*/  LDG.E.CONSTANT R52, desc[UR10][R52.64+0x4] ;  /* 0x0000040a34347981 */ /* 0x001ea2000c1e9900 */
[----:B------:R-:W-:Y:S01]  /*41a0*/  FADD R12, -R12, 1 ;  /* 0x3f8000000c0c7421 */ /* 0x000fe20000000100 */
[----:B------:R-:W-:Y:S01]  /*41b0*/  FSETP.GT.AND P1, PT, R22, 0.0099999997764825820923, PT ;  /* 0x3c23d70a1600780b */ /* 0x000fe20003f24000 */
[----:B------:R-:W-:Y:S03]  /*41c0*/  BSSY.RECONVERGENT B7, `(.L_x_105) ;  /* 0x000001b000077945 */ /* 0x000fe60003800200 */
[----:B------:R-:W-:-:S04]  /*41d0*/  FMNMX R12, R12, 1.00000001335143196e-10, !PT ;  /* 0x2edbe6ff0c0c7809 */ /* 0x000fc80007800000 */
[----:B------:R-:W-:-:S04]  /*41e0*/  FSEL R12, R12, 1, P2 ;  /* 0x3f8000000c0c7808 */ /* 0x000fc80001000000 */
[----:B------:R-:W-:Y:S01]  /*41f0*/  FSETP.GEU.AND P0, PT, |R12|, 1.175494350822287508e-38, PT ;  /* 0x008000000c00780b */ /* 0x000fe20003f0e200 */
[----:B------:R-:W-:-:S12]  /*4200*/  @!P1 FADD R18, R21, 1 ;  /* 0x3f80000015129421 */ /* 0x000fd80000000000 */
[----:B------:R-:W-:-:S04]  /*4210*/  @!P0 FMUL R12, R12, 16777216 ;  /* 0x4b8000000c0c8820 */ /* 0x000fc80000400000 */
[----:B------:R-:W0:Y:S02]  /*4220*/  MUFU.LG2 R15, R12 ;  /* 0x0000000c000f7308 */ /* 0x000e240000000c00 */
[----:B0-----:R-:W-:-:S04]  /*4230*/  @!P0 FADD R15, R15, -24 ;  /* 0xc1c000000f0f8421 */ /* 0x001fc80000000000 */
[----:B------:R-:W-:-:S04]  /*4240*/  FMUL R15, R15, 0.69314718246459960938 ;  /* 0x3f3172180f0f7820 */ /* 0x000fc80000400000 */
[----:B--2---:R-:W-:Y:S01]  /*4250*/  FFMA R25, R52, R15, R25 ;  /* 0x0000000f34197223 */ /* 0x004fe20000000019 */
        /* <DEDUP_REMOVED lines=16> */
.L_x_107:
[----:B------:R-:W-:Y:S05]  /*4360*/  BSYNC.RECONVERGENT B8 ;  /* 0x0000000000087941 */ /* 0x000fea0003800200 */
.L_x_106:
[----:B------:R-:W-:Y:S05]  /*4370*/  BSYNC.RECONVERGENT B7 ;  /* 0x0000000000077941 */ /* 0x000fea0003800200 */
.L_x_105:
        /* <DEDUP_REMOVED lines=18> */
.L_x_109:
[----:B------:R-:W-:Y:S05]  /*44a0*/  BSYNC.RECONVERGENT B7 ;  /* 0x0000000000077941 */ /* 0x000fea0003800200 */
.L_x_108:
        /* <DEDUP_REMOVED lines=30> */
.L_x_112:
[----:B------:R-:W-:Y:S05]  /*4690*/  BSYNC.RECONVERGENT B8 ;  /* 0x0000000000087941 */ /* 0x000fea0003800200 */
.L_x_111:
[----:B------:R-:W-:Y:S05]  /*46a0*/  BSYNC.RECONVERGENT B7 ;  /* 0x0000000000077941 */ /* 0x000fea0003800200 */
.L_x_110:
        /* <DEDUP_REMOVED lines=18> */
.L_x_114:
[----:B------:R-:W-:Y:S05]  /*47d0*/  BSYNC.RECONVERGENT B7 ;  /* 0x0000000000077941 */ /* 0x000fea0003800200 */
.L_x_113:
        /* <DEDUP_REMOVED lines=30> */
.L_x_117:
[----:B------:R-:W-:Y:S05]  /*49c0*/  BSYNC.RECONVERGENT B8 ;  /* 0x0000000000087941 */ /* 0x000fea0003800200 */
.L_x_116:
[----:B------:R-:W-:Y:S05]  /*49d0*/  BSYNC.RECONVERGENT B7 ;  /* 0x0000000000077941 */ /* 0x000fea0003800200 */
.L_x_115:
        /* <DEDUP_REMOVED lines=18> */
.L_x_119:
[----:B------:R-:W-:Y:S05]  /*4b00*/  BSYNC.RECONVERGENT B7 ;  /* 0x0000000000077941 */ /* 0x000fea0003800200 */
.L_x_118:
        /* <DEDUP_REMOVED lines=30> */
.L_x_122:
[----:B------:R-:W-:Y:S05]  /*4cf0*/  BSYNC.RECONVERGENT B8 ;  /* 0x0000000000087941 */ /* 0x000fea0003800200 */
.L_x_121:
[----:B------:R-:W-:Y:S05]  /*4d00*/  BSYNC.RECONVERGENT B7 ;  /* 0x0000000000077941 */ /* 0x000fea0003800200 */
.L_x_120:
        /* <DEDUP_REMOVED lines=18> */
.L_x_124:
[----:B------:R-:W-:Y:S05]  /*4e30*/  BSYNC.RECONVERGENT B7 ;  /* 0x0000000000077941 */ /* 0x000fea0003800200 */
.L_x_123:
        /* <DEDUP_REMOVED lines=26> */
[----:B------:R-:W-:-:S07]  /*4fe0*/  MOV R18, 0x5000 ;  /* 0x0000500000127802 */ /* 0x000fce0000000f00 */
[----:B------:R-:W-:Y:S05]  /*4ff0*/  CALL.REL.NOINC `($__internal_2_$__cuda_sm3x_div_rn_noftz_f32_slowpath) ;  /* 0x0000011000a87944 */ /* 0x000fea0003c00000 */
[----:B------:R-:W-:-:S07]  /*5000*/  MOV R16, R12 ;  /* 0x0000000c00107202 */ /* 0x000fce0000000f00 */
.L_x_127:
[----:B------:R-:W-:Y:S05]  /*5010*/  BSYNC.RECONVERGENT B8 ;  /* 0x0000000000087941 */ /* 0x000fea0003800200 */
.L_x_126:
[----:B------:R-:W-:Y:S05]  /*5020*/  BSYNC.RECONVERGENT B7 ;  /* 0x0000000000077941 */ /* 0x000fea0003800200 */
.L_x_125:
        /* <DEDUP_REMOVED lines=17> */
.L_x_129:
[----:B------:R-:W-:Y:S05]  /*5140*/  BSYNC.RECONVERGENT B7 ;  /* 0x0000000000077941 */ /* 0x000fea0003800200 */
.L_x_128:
        /* <DEDUP_REMOVED lines=29> */
.L_x_132:
[----:B------:R-:W-:Y:S05]  /*5320*/  BSYNC.RECONVERGENT B8 ;  /* 0x0000000000087941 */ /* 0x000fea0003800200 */
.L_x_131:
[----:B------:R-:W-:Y:S05]  /*5330*/  BSYNC.RECONVERGENT B7 ;  /* 0x0000000000077941 */ /* 0x000fea0003800200 */
.L_x_130:
        /* <DEDUP_REMOVED lines=17> */
.L_x_134:
[----:B------:R-:W-:Y:S05]  /*5450*/  BSYNC.RECONVERGENT B7 ;  /* 0x0000000000077941 */ /* 0x000fea0003800200 */
.L_x_133:
        /* <DEDUP_REMOVED lines=29> */
.L_x_137:
[----:B------:R-:W-:Y:S05]  /*5630*/  BSYNC.RECONVERGENT B8 ;  /* 0x0000000000087941 */ /* 0x000fea0003800200 */
.L_x_136:
[----:B------:R-:W-:Y:S05]  /*5640*/  BSYNC.RECONVERGENT B7 ;  /* 0x0000000000077941 */ /* 0x000fea0003800200 */
.L_x_135:
        /* <DEDUP_REMOVED lines=17> */
.L_x_139:
[----:B------:R-:W-:Y:S05]  /*5760*/  BSYNC.RECONVERGENT B7 ;  /* 0x0000000000077941 */ /* 0x000fea0003800200 */
.L_x_138:
        /* <DEDUP_REMOVED lines=29> */
.L_x_142:
[----:B------:R-:W-:Y:S05]  /*5940*/  BSYNC.RECONVERGENT B8 ;  /* 0x0000000000087941 */ /* 0x000fea0003800200 */
.L_x_141:
[----:B------:R-:W-:Y:S05]  /*5950*/  BSYNC.RECONVERGENT B7 ;  /* 0x0000000000077941 */ /* 0x000fea0003800200 */
.L_x_140:
        /* <DEDUP_REMOVED lines=17> */
.L_x_144:
[----:B------:R-:W-:Y:S05]  /*5a70*/  BSYNC.RECONVERGENT B7 ;  /* 0x0000000000077941 */ /* 0x000fea0003800200 */
.L_x_143:
        /* <DEDUP_REMOVED lines=29> */
.L_x_147:
[----:B------:R-:W-:Y:S05]  /*5c50*/  BSYNC.RECONVERGENT B8 ;  /* 0x0000000000087941 */ /* 0x000fea0003800200 */
.L_x_146:
[----:B------:R-:W-:Y:S05]  /*5c60*/  BSYNC.RECONVERGENT B7 ;  /* 0x0000000000077941 */ /* 0x000fea0003800200 */
.L_x_145:
        /* <DEDUP_REMOVED lines=17> */
.L_x_149:
[----:B------:R-:W-:Y:S05]  /*5d80*/  BSYNC.RECONVERGENT B7 ;  /* 0x0000000000077941 */ /* 0x000fea0003800200 */
.L_x_148:
[----:B------:R-:W0:Y:S02]  /*5d90*/  LDC.64 R2, c[0x0][0x3b0] ;  /* 0x0000ec00ff027b82 */ /* 0x000e240000000a00 */
[----:B0-----:R-:W2:Y:S01]  /*5da0*/  LDG.E.CONSTANT R2, desc[UR10][R2.64+0x28] ;  /* 0x0000280a02027981 */ /* 0x001ea2000c1e9900 */
        /* <DEDUP_REMOVED lines=8> */
[----:B--2---:R-:W-:-:S04]  /*5e30*/  FFMA R0, R2, R0, R25 ;  /* 0x0000000002007223 */ /* 0x004fc80000000019 */
        /* <DEDUP_REMOVED lines=11> */
.L_x_91:
[----:B------:R-:W-:Y:S05]  /*5ef0*/  BSYNC.RECONVERGENT B5 ;  /* 0x0000000000057941 */ /* 0x000fea0003800200 */
.L_x_90:
[----:B------:R-:W1:Y:S01]  /*5f00*/  LDCU UR4, c[0x0][0x3d8] ;  /* 0x00007b00ff0477ac */ /* 0x000e620008000800 */
[----:B------:R-:W-:-:S04]  /*5f10*/  IADD3 R32, PT, PT, R32, 0x1, RZ ;  /* 0x0000000120207810 */ /* 0x000fc80007ffe0ff */
[----:B-1----:R-:W-:-:S13]  /*5f20*/  ISETP.NE.AND P0, PT, R32, UR4, PT ;  /* 0x0000000420007c0c */ /* 0x002fda000bf05270 */
[----:B------:R-:W-:Y:S05]  /*5f30*/  @P0 BRA `(.L_x_150) ;  /* 0xffffffd400ac0947 */ /* 0x000fea000383ffff */
.L_x_89:
[----:B------:R-:W-:Y:S05]  /*5f40*/  BSYNC.RECONVERGENT B6 ;  /* 0x0000000000067941 */ /* 0x000fea0003800200 */
.L_x_88:
[----:B------:R-:W-:-:S04]  /*5f50*/  IADD3 R33, PT, PT, R33, 0x20, RZ ;  /* 0x0000002021217810 */ /* 0x000fc80007ffe0ff */
[----:B------:R-:W-:-:S13]  /*5f60*/  ISETP.GE.AND P0, PT, R33, R42, PT ;  /* 0x0000002a2100720c */ /* 0x000fda0003f06270 */
[----:B------:R-:W-:Y:S05]  /*5f70*/  @!P0 BRA `(.L_x_151) ;  /* 0xffffffd400708947 */ /* 0x000fea000383ffff */
[----:B------:R-:W-:Y:S05]  /*5f80*/  BRA `(.L_x_85) ;  /* 0x000000cc00e07947 */ /* 0x000fea0003800000 */
.L_x_87:
[----:B------:R-:W-:-:S07]  /*5f90*/  MOV R34, R43 ;  /* 0x0000002b00227202 */ /* 0x000fce0000000f00 */
.L_x_278:
        /* <DEDUP_REMOVED lines=9> */
[----:B------:R-:W-:-:S13]  /*6030*/  FSETP.GT.AND P0, PT, R31, 0.70314717292785644531, PT ;  /* 0x3f3401741f00780b */ /* 0x000fda0003f04000 */
[----:B------:R-:W-:Y:S05]  /*6040*/  @!P0 BRA `(.L_x_154) ;  /* 0x0000002800188947 */ /* 0x000fea0003800000 */
[----:B------:R-:W-:Y:S01]  /*6050*/  BSSY.RECONVERGENT B7, `(.L_x_155) ;  /* 0x0000284000077945 */ /* 0x000fe20003800200 */
[----:B------:R-:W-:Y:S02]  /*6060*/  I2FP.F32.U32 R28, R28 ;  /* 0x0000001c001c7245 */ /* 0x000fe40000201000 */
[----:B------:R-:W-:-:S07]  /*6070*/  MOV R32, RZ ;  /* 0x000000ff00207202 */ /* 0x000fce0000000f00 */
.L_x_216:
        /* <DEDUP_REMOVED lines=11> */
[C---:B------:R-:W-:Y:S01]  /*6130*/  FMUL R0, R37.reuse, 16777216 ;  /* 0x4b80000025007820 */ /* 0x040fe20000400000 */
[----:B------:R-:W-:Y:S01]  /*6140*/  FSETP.GEU.AND P0, PT, |R37|, 1.175494350822287508e-38, PT ;  /* 0x008000002500780b */ /* 0x000fe20003f0e200 */
[----:B------:R-:W1:Y:S01]  /*6150*/  LDCU UR4, c[0x3][0x8] ;  /* 0x00c00100ff0477ac */ /* 0x000e620008000800 */
[C---:B------:R-:W-:Y:S01]  /*6160*/  FMUL R4, R29.reuse, 0.5 ;  /* 0x3f0000001d047820 */ /* 0x040fe20000400000 */
[----:B------:R-:W-:Y:S01]  /*6170*/  FSETP.GEU.AND P1, PT, R29, -126, PT ;  /* 0xc2fc00001d00780b */ /* 0x000fe20003f2e000 */
[----:B------:R-:W2:Y:S01]  /*6180*/  LDC.64 R12, c[0x0][0x380] ;  /* 0x0000e000ff0c7b82 */ /* 0x000ea20000000a00 */
[----:B------:R-:W-:Y:S01]  /*6190*/  FSEL R2, R0, R37, !P0 ;  /* 0x0000002500027208 */ /* 0x000fe20004000000 */
[----:B-----5:R-:W-:Y:S01]  /*61a0*/  IMAD R53, R32, 0xb, RZ ;  /* 0x0000000b20357824 */ /* 0x020fe200078e02ff */
[----:B------:R-:W-:Y:S02]  /*61b0*/  FSEL R4, R4, R29, !P1 ;  /* 0x0000001d04047208 */ /* 0x000fe40004800000 */
[----:B------:R-:W3:Y:S08]  /*61c0*/  MUFU.LG2 R15, R2 ;  /* 0x00000002000f7308 */ /* 0x000ef00000000c00 */
[----:B------:R-:W4:Y:S01]  /*61d0*/  MUFU.EX2 R55, R4 ;  /* 0x0000000400377308 */ /* 0x000f220000000800 */
[----:B---3--:R-:W-:Y:S01]  /*61e0*/  @!P0 FADD R15, R15, -24 ;  /* 0xc1c000000f0f8421 */ /* 0x008fe20000000000 */
[----:B--2---:R-:W-:-:S04]  /*61f0*/  IMAD.WIDE.U32 R52, R53, 0x4, R12 ;  /* 0x0000000435347825 */ /* 0x004fc800078e000c */
[----:B------:R-:W-:-:S04]  /*6200*/  FMUL R15, R15, -0.69314718246459960938 ;  /* 0xbf3172180f0f7820 */ /* 0x000fc80000400000 */
[----:B-1----:R-:W-:Y:S01]  /*6210*/  FMUL R0, R15, UR4 ;  /* 0x000000040f007c20 */ /* 0x002fe20008400000 */
[----:B----4-:R-:W-:-:S03]  /*6220*/  @!P1 FMUL R55, R55, R55 ;  /* 0x0000003737379220 */ /* 0x010fc60000400000 */
[----:B------:R-:W-:-:S05]  /*6230*/  FMUL R0, R0, 1.4426950216293334961 ;  /* 0x3fb8aa3b00007820 */ /* 0x000fca0000400000 */
[----:B------:R-:W-:-:S13]  /*6240*/  FSETP.GEU.AND P0, PT, R0, -126, PT ;  /* 0xc2fc00000000780b */ /* 0x000fda0003f0e000 */
[----:B------:R-:W-:-:S04]  /*6250*/  @!P0 FMUL R0, R0, 0.5 ;  /* 0x3f00000000008820 */ /* 0x000fc80000400000 */
[----:B------:R-:W1:Y:S02]  /*6260*/  MUFU.EX2 R2, R0 ;  /* 0x0000000000027308 */ /* 0x000e640000000800 */
[----:B-1----:R-:W-:-:S04]  /*6270*/  @!P0 FMUL R2, R2, R2 ;  /* 0x0000000202028220 */ /* 0x002fc80000400000 */
[----:B------:R-:W-:Y:S01]  /*6280*/  FADD R55, R55, -R2 ;  /* 0x8000000237377221 */ /* 0x000fe20000000000 */
[----:B------:R-:W-:-:S04]  /*6290*/  LEA.HI R2, R44, R35, RZ, 0x1b ;  /* 0x000000232c027211 */ /* 0x000fc800078fd8ff */
[----:B------:R-:W-:Y:S01]  /*62a0*/  FSETP.GEU.AND P0, PT, |R55|, 1.00000001335143196e-10, PT ;  /* 0x2edbe6ff3700780b */ /* 0x000fe20003f0e200 */
[----:B------:R-:W-:-:S04]  /*62b0*/  IMAD R3, R2, 0xb, RZ ;  /* 0x0000000b02037824 */ /* 0x000fc800078e02ff */
[----:B------:R-:W-:-:S08]  /*62c0*/  IMAD.WIDE.U32 R12, R3, 0x4, R12 ;  /* 0x00000004030c7825 */ /* 0x000fd000078e000c */
[----:B------:R-:W-:Y:S05]  /*62d0*/  @!P0 BRA `(.L_x_157) ;  /* 0x0000002400588947 */ /* 0x000fea0003800000 */
[C---:B------:R-:W-:Y:S01]  /*62e0*/  FMUL R18, R28.reuse, R15 ;  /* 0x0000000f1c127220 */ /* 0x040fe20000400000 */
        /* <DEDUP_REMOVED lines=14> */
[----:B------:R-:W-:Y:S03]  /*63d0*/  MUFU.EX2 R18, R15 ;  /* 0x0000000f00127308 */ /* 0x000fe60000000800 */
[----:B------:R-:W5:Y:S04]  /*63e0*/  LDG.E.CONSTANT R19, desc[UR10][R52.64+0x1c] ;  /* 0x00001c0a34137981 */ /* 0x000f68000c1e9900 */
[----:B------:R-:W5:Y:S04]  /*63f0*/  LDG.E.CONSTANT R17, desc[UR10][R52.64+0x20] ;  /* 0x0000200a34117981 */ /* 0x000f68000c1e9900 */
[----:B------:R-:W5:Y:S04]  /*6400*/  LDG.E.CONSTANT R16, desc[UR10][R52.64+0x24] ;  /* 0x0000240a34107981 */ /* 0x000f68000c1e9900 */
[----:B------:R1:W5:Y:S04]  /*6410*/  LDG.E.CONSTANT R14, desc[UR10][R52.64+0x28] ;  /* 0x0000280a340e7981 */ /* 0x000368000c1e9900 */
[----:B------:R-:W5:Y:S04]  /*6420*/  LDG.E.CONSTANT R11, desc[UR10][R12.64] ;  /* 0x0000000a0c0b7981 */ /* 0x000f68000c1e9900 */
[----:B------:R-:W5:Y:S01]  /*6430*/  LDG.E.CONSTANT R10, desc[UR10][R12.64+0x4] ;  /* 0x0000040a0c0a7981 */ /* 0x000f62000c1e9900 */
[----:B-1----:R-:W1:Y:S03]  /*6440*/  MUFU.EX2 R53, R33 ;  /* 0x0000002100357308 */ /* 0x002e660000000800 */
[----:B0-----:R-:W5:Y:S04]  /*6450*/  LDG.E.CONSTANT R9, desc[UR10][R12.64+0x8] ;  /* 0x0000080a0c097981 */ /* 0x001f68000c1e9900 */
[----:B------:R-:W5:Y:S04]  /*6460*/  LDG.E.CONSTANT R0, desc[UR10][R12.64+0xc] ;  /* 0x00000c0a0c007981 */ /* 0x000f68000c1e9900 */
[----:B------:R-:W5:Y:S04]  /*6470*/  LDG.E.CONSTANT R2, desc[UR10][R12.64+0x10] ;  /* 0x0000100a0c027981 */ /* 0x000f68000c1e9900 */
[----:B------:R-:W5:Y:S04]  /*6480*/  LDG.E.CONSTANT R3, desc[UR10][R12.64+0x14] ;  /* 0x0000140a0c037981 */ /* 0x000f68000c1e9900 */
[----:B------:R-:W5:Y:S04]  /*6490*/  LDG.E.CONSTANT R4, desc[UR10][R12.64+0x18] ;  /* 0x0000180a0c047981 */ /* 0x000f68000c1e9900 */
[----:B------:R-:W5:Y:S04]  /*64a0*/  LDG.E.CONSTANT R5, desc[UR10][R12.64+0x1c] ;  /* 0x00001c0a0c057981 */ /* 0x000f68000c1e9900 */
[----:B------:R-:W5:Y:S04]  /*64b0*/  LDG.E.CONSTANT R6, desc[UR10][R12.64+0x20] ;  /* 0x0000200a0c067981 */ /* 0x000f68000c1e9900 */
[----:B------:R-:W5:Y:S04]  /*64c0*/  LDG.E.CONSTANT R7, desc[UR10][R12.64+0x24] ;  /* 0x0000240a0c077981 */ /* 0x000f68000c1e9900 */
[----:B------:R0:W5:Y:S01]  /*64d0*/  LDG.E.CONSTANT R8, desc[UR10][R12.64+0x28] ;  /* 0x0000280a0c087981 */ /* 0x000162000c1e9900 */
[----:B-1----:R-:W-:Y:S01]  /*64e0*/  @!P1 FMUL R53, R53, R53 ;  /* 0x0000003535359220 */ /* 0x002fe20000400000 */
[----:B------:R-:W-:Y:S01]  /*64f0*/  @!P0 FMUL R18, R18, R18 ;  /* 0x0000001212128220 */ /* 0x000fe20000400000 */
[----:B------:R-:W-:Y:S01]  /*6500*/  BSSY.RECONVERGENT B8, `(.L_x_158) ;  /* 0x000000e000087945 */ /* 0x000fe20003800200 */
[----:B0-----:R-:W0:Y:S02]  /*6510*/  MUFU.RCP R13, R55 ;  /* 0x00000037000d7308 */ /* 0x001e240000001000 */
[----:B------:R-:W-:-:S06]  /*6520*/  FADD R12, R18, -R53 ;  /* 0x80000035120c7221 */ /* 0x000fcc0000000000 */
        /* <DEDUP_REMOVED lines=9> */
[----:B-----5:R-:W-:Y:S05]  /*65c0*/  CALL.REL.NOINC `($__internal_2_$__cuda_sm3x_div_rn_noftz_f32_slowpath) ;  /* 0x000000fc00347944 */ /* 0x020fea0003c00000 */
[----:B------:R-:W-:-:S07]  /*65d0*/  MOV R13, R12 ;  /* 0x0000000c000d7202 */ /* 0x000fce0000000f00 */
.L_x_159:
[----:B------:R-:W-:Y:S05]  /*65e0*/  BSYNC.RECONVERGENT B8 ;  /* 0x0000000000087941 */ /* 0x000fea0003800200 */
.L_x_158:
        /* <DEDUP_REMOVED lines=22> */
.L_x_163:
[----:B------:R-:W-:Y:S05]  /*6750*/  BSYNC.RECONVERGENT B9 ;  /* 0x0000000000097941 */ /* 0x000fea0003800200 */
.L_x_162:
[----:B------:R-:W-:-:S07]  /*6760*/  MOV R12, R11 ;  /* 0x0000000b000c7202 */ /* 0x000fce0000000f00 */
.L_x_161:
[----:B------:R-:W-:Y:S05]  /*6770*/  BSYNC.RECONVERGENT B8 ;  /* 0x0000000000087941 */ /* 0x000fea0003800200 */
.L_x_160:
        /* <DEDUP_REMOVED lines=18> */
.L_x_165:
[----:B------:R-:W-:Y:S05]  /*68a0*/  BSYNC.RECONVERGENT B8 ;  /* 0x0000000000087941 */ /* 0x000fea0003800200 */
.L_x_164:
[----:B------:R-:W-:Y:S01]  /*68b0*/  FADD R12, -R12, 1 ;  /* 0x3f8000000c0c7421 */ /* 0x000fe20000000100 */
[----:B------:R-:W0:Y:S01]  /*68c0*/  LDCU UR4, c[0x3][0x7c] ;  /* 0x00c00f80ff0477ac */ /* 0x000e220008000800 */
[----:B------:R-:W-:Y:S01]  /*68d0*/  FSETP.GT.AND P1, PT, R25, 0.0099999997764825820923, PT ;  /* 0x3c23d70a1900780b */ /* 0x000fe20003f24000 */
[----:B------:R-:W-:Y:S02]  /*68e0*/  BSSY.RECONVERGENT B8, `(.L_x_166) ;  /* 0x000001b000087945 */ /* 0x000fe40003800200 */
[----:B------:R-:W-:-:S04]  /*68f0*/  FMNMX R12, R12, 1.00000001335143196e-10, !PT ;  /* 0x2edbe6ff0c0c7809 */ /* 0x000fc80007800000 */
[----:B------:R-:W-:-:S04]  /*6900*/  FSEL R12, R12, 1, P2 ;  /* 0x3f8000000c0c7808 */ /* 0x000fc80001000000 */
[----:B------:R-:W-:Y:S02]  /*6910*/  FSETP.GEU.AND P0, PT, |R12|, 1.175494350822287508e-38, PT ;  /* 0x008000000c00780b */ /* 0x000fe40003f0e200 */
[----:B------:R-:W-:-:S11]  /*6920*/  @!P1 FADD R15, R10, 1 ;  /* 0x3f8000000a0f9421 */ /* 0x000fd60000000000 */
[----:B------:R-:W-:-:S04]  /*6930*/  @!P0 FMUL R12, R12, 16777216 ;  /* 0x4b8000000c0c8820 */ /* 0x000fc80000400000 */
[----:B------:R-:W1:Y:S02]  /*6940*/  MUFU.LG2 R11, R12 ;  /* 0x0000000c000b7308 */ /* 0x000e640000000c00 */
[----:B-1----:R-:W-:-:S04]  /*6950*/  @!P0 FADD R11, R11, -24 ;  /* 0xc1c000000b0b8421 */ /* 0x002fc80000000000 */
[----:B------:R-:W-:-:S04]  /*6960*/  FMUL R11, R11, 0.69314718246459960938 ;  /* 0x3f3172180b0b7820 */ /* 0x000fc80000400000 */
[----:B0-----:R-:W-:Y:S01]  /*6970*/  FFMA R11, R11, UR4, RZ ;  /* 0x000000040b0b7c23 */ /* 0x001fe200080000ff */
        /* <DEDUP_REMOVED lines=16> */
.L_x_168:
[----:B------:R-:W-:Y:S05]  /*6a80*/  BSYNC.RECONVERGENT B9 ;  /* 0x0000000000097941 */ /* 0x000fea0003800200 */
.L_x_167:
[----:B------:R-:W-:Y:S05]  /*6a90*/  BSYNC.RECONVERGENT B8 ;  /* 0x0000000000087941 */ /* 0x000fea0003800200 */
.L_x_166:
        /* <DEDUP_REMOVED lines=18> */
.L_x_170:
[----:B------:R-:W-:Y:S05]  /*6bc0*/  BSYNC.RECONVERGENT B8 ;  /* 0x0000000000087941 */ /* 0x000fea0003800200 */
.L_x_169:
        /* <DEDUP_REMOVED lines=12> */
[----:B0-----:R-:W-:Y:S01]  /*6c90*/  FFMA R11, R10, UR4, R11 ;  /* 0x000000040a0b7c23 */ /* 0x001fe2000800000b */
        /* <DEDUP_REMOVED lines=16> */
.L_x_173:
[----:B------:R-:W-:Y:S05]  /*6da0*/  BSYNC.RECONVERGENT B9 ;  /* 0x0000000000097941 */ /* 0x000fea0003800200 */
.L_x_172:
[----:B------:R-:W-:Y:S05]  /*6db0*/  BSYNC.RECONVERGENT B8 ;  /* 0x0000000000087941 */ /* 0x000fea0003800200 */
.L_x_171:
        /* <DEDUP_REMOVED lines=18> */
.L_x_175:
[----:B------:R-:W-:Y:S05]  /*6ee0*/  BSYNC.RECONVERGENT B8 ;  /* 0x0000000000087941 */ /* 0x000fea0003800200 */
.L_x_174:
[----:B------:R-:W-:Y:S01]  /*6ef0*/  FADD R12, -R12, 1 ;  /* 0x3f8000000c0c7421 */ /* 0x000fe20000000100 */
[----:B------:R-:W0:Y:S01]  /*6f00*/  LDCU UR4, c[0x3][0x84] ;  /* 0x00c01080ff0477ac */ /* 0x000e220008000800 */
[----:B------:R-:W-:Y:S01]  /*6f10*/  FSETP.GT.AND P1, PT, R23, 0.0099999997764825820923, PT ;  /* 0x3c23d70a1700780b */ /* 0x000fe20003f24000 */
[----:B------:R-:W-:Y:S02]  /*6f20*/  BSSY.RECONVERGENT B8, `(.L_x_176) ;  /* 0x000001a000087945 */ /* 0x000fe40003800200 */
[----:B------:R-:W-:-:S04]  /*6f30*/  FMNMX R12, R12, 1.00000001335143196e-10, !PT ;  /* 0x2edbe6ff0c0c7809 */ /* 0x000fc80007800000 */
[----:B------:R-:W-:-:S04]  /*6f40*/  FSEL R12, R12, 1, P2 ;  /* 0x3f8000000c0c7808 */ /* 0x000fc80001000000 */
[----:B------:R-:W-:-:S13]  /*6f50*/  FSETP.GEU.AND P0, PT, |R12|, 1.175494350822287508e-38, PT ;  /* 0x008000000c00780b */ /* 0x000fda0003f0e200 */
[----:B------:R-:W-:-:S04]  /*6f60*/  @!P0 FMUL R12, R12, 16777216 ;  /* 0x4b8000000c0c8820 */ /* 0x000fc80000400000 */
[----:B------:R-:W1:Y:S02]  /*6f70*/  MUFU.LG2 R9, R12 ;  /* 0x0000000c00097308 */ /* 0x000e640000000c00 */
[----:B-1----:R-:W-:-:S04]  /*6f80*/  @!P0 FADD R9, R9, -24 ;  /* 0xc1c0000009098421 */ /* 0x002fc80000000000 */
[----:B------:R-:W-:Y:S01]  /*6f90*/  FMUL R10, R9, 0.69314718246459960938 ;  /* 0x3f317218090a7820 */ /* 0x000fe20000400000 */
[----:B------:R-:W-:-:S03]  /*6fa0*/  @!P1 FADD R9, R0, 1 ;  /* 0x3f80000000099421 */ /* 0x000fc60000000000 */
        /* <DEDUP_REMOVED lines=16> */
.L_x_178:
[----:B------:R-:W-:Y:S05]  /*70b0*/  BSYNC.RECONVERGENT B9 ;  /* 0x0000000000097941 */ /* 0x000fea0003800200 */
.L_x_177:
[----:B------:R-:W-:Y:S05]  /*70c0*/  BSYNC.RECONVERGENT B8 ;  /* 0x0000000000087941 */ /* 0x000fea0003800200 */
.L_x_176:
        /* <DEDUP_REMOVED lines=17> */
.L_x_180:
[----:B------:R-:W-:Y:S05]  /*71e0*/  BSYNC.RECONVERGENT B8 ;  /* 0x0000000000087941 */ /* 0x000fea0003800200 */
.L_x_179:
        /* <DEDUP_REMOVED lines=28> */
.L_x_183:
[----:B------:R-:W-:Y:S05]  /*73b0*/  BSYNC.RECONVERGENT B9 ;  /* 0x0000000000097941 */ /* 0x000fea0003800200 */
.L_x_182:
[----:B------:R-:W-:Y:S05]  /*73c0*/  BSYNC.RECONVERGENT B8 ;  /* 0x0000000000087941 */ /* 0x000fea0003800200 */
.L_x_181:
        /* <DEDUP_REMOVED lines=17> */
.L_x_185:
[----:B------:R-:W-:Y:S05]  /*74e0*/  BSYNC.RECONVERGENT B8 ;  /* 0x0000000000087941 */ /* 0x000fea0003800200 */
.L_x_184:
        /* <DEDUP_REMOVED lines=28> */
.L_x_188:
[----:B------:R-:W-:Y:S05]  /*76b0*/  BSYNC.RECONVERGENT B9 ;  /* 0x0000000000097941 */ /* 0x000fea0003800200 */
.L_x_187:
[----:B------:R-:W-:Y:S05]  /*76c0*/  BSYNC.RECONVERGENT B8 ;  /* 0x0000000000087941 */ /* 0x000fea0003800200 */
.L_x_186:
        /* <DEDUP_REMOVED lines=17> */
.L_x_190:
[----:B------:R-:W-:Y:S05]  /*77e0*/  BSYNC.RECONVERGENT B8 ;  /* 0x0000000000087941 */ /* 0x000fea0003800200 */
.L_x_189:
        /* <DEDUP_REMOVED lines=28> */
.L_x_193:
[----:B------:R-:W-:Y:S05]  /*79b0*/  BSYNC.RECONVERGENT B9 ;  /* 0x0000000000097941 */ /* 0x000fea0003800200 */
.L_x_192:
[----:B------:R-:W-:Y:S05]  /*79c0*/  BSYNC.RECONVERGENT B8 ;  /* 0x0000000000087941 */ /* 0x000fea0003800200 */
.L_x_191:
        /* <DEDUP_REMOVED lines=17> */
.L_x_195:
[----:B------:R-:W-:Y:S05]  /*7ae0*/  BSYNC.RECONVERGENT B8 ;  /* 0x0000000000087941 */ /* 0x000fea0003800200 */
.L_x_194:
        /* <DEDUP_REMOVED lines=28> */
.L_x_198:
[----:B------:R-:W-:Y:S05]  /*7cb0*/  BSYNC.RECONVERGENT B9 ;  /* 0x0000000000097941 */ /* 0x000fea0003800200 */
.L_x_197:
[----:B------:R-:W-:Y:S05]  /*7cc0*/  BSYNC.RECONVERGENT B8 ;  /* 0x0000000000087941 */ /* 0x000fea0003800200 */
.L_x_196:
        /* <DEDUP_REMOVED lines=17> */
.L_x_200:
[----:B------:R-:W-:Y:S05]  /*7de0*/  BSYNC.RECONVERGENT B8 ;  /* 0x0000000000087941 */ /* 0x000fea0003800200 */
.L_x_199:
        /* <DEDUP_REMOVED lines=28> */
.L_x_203:
[----:B------:R-:W-:Y:S05]  /*7fb0*/  BSYNC.RECONVERGENT B9 ;  /* 0x0000000000097941 */ /* 0x000fea0003800200 */
.L_x_202:
[----:B------:R-:W-:Y:S05]  /*7fc0*/  BSYNC.RECONVERGENT B8 ;  /* 0x0000000000087941 */ /* 0x000fea0003800200 */
.L_x_201:
        /* <DEDUP_REMOVED lines=17> */
.L_x_205:
[----:B------:R-:W-:Y:S05]  /*80e0*/  BSYNC.RECONVERGENT B8 ;  /* 0x0000000000087941 */ /* 0x000fea0003800200 */
.L_x_204:
        /* <DEDUP_REMOVED lines=28> */
.L_x_208:
[----:B------:R-:W-:Y:S05]  /*82b0*/  BSYNC.RECONVERGENT B9 ;  /* 0x0000000000097941 */ /* 0x000fea0003800200 */
.L_x_207:
[----:B------:R-:W-:Y:S05]  /*82c0*/  BSYNC.RECONVERGENT B8 ;  /* 0x0000000000087941 */ /* 0x000fea0003800200 */
.L_x_206:
        /* <DEDUP_REMOVED lines=17> */
.L_x_210:
[----:B------:R-:W-:Y:S05]  /*83e0*/  BSYNC.RECONVERGENT B8 ;  /* 0x0000000000087941 */ /* 0x000fea0003800200 */
.L_x_209:
        /* <DEDUP_REMOVED lines=28> */
.L_x_213:
[----:B------:R-:W-:Y:S05]  /*85b0*/  BSYNC.RECONVERGENT B9 ;  /* 0x0000000000097941 */ /* 0x000fea0003800200 */
.L_x_212:
[----:B------:R-:W-:Y:S05]  /*85c0*/  BSYNC.RECONVERGENT B8 ;  /* 0x0000000000087941 */ /* 0x000fea0003800200 */
.L_x_211:
        /* <DEDUP_REMOVED lines=17> */
.L_x_215:
[----:B------:R-:W-:Y:S05]  /*86e0*/  BSYNC.RECONVERGENT B8 ;  /* 0x0000000000087941 */ /* 0x000fea0003800200 */
.L_x_214:
[----:B------:R-:W-:Y:S01]  /*86f0*/  FADD R12, -R12, 1 ;  /* 0x3f8000000c0c7421 */ /* 0x000fe20000000100 */
[----:B------:R-:W0:Y:S04]  /*8700*/  LDCU UR4, c[0x3][0xa4] ;  /* 0x00c01480ff0477ac */ /* 0x000e280008000800 */
[----:B------:R-:W-:-:S04]  /*8710*/  FMNMX R12, R12, 1.00000001335143196e-10, !PT ;  /* 0x2edbe6ff0c0c7809 */ /* 0x000fc80007800000 */
[----:B------:R-:W-:-:S04]  /*8720*/  FSEL R12, R12, 1, P2 ;  /* 0x3f8000000c0c7808 */ /* 0x000fc80001000000 */
[----:B------:R-:W-:-:S13]  /*8730*/  FSETP.GEU.AND P0, PT, |R12|, 1.175494350822287508e-38, PT ;  /* 0x008000000c00780b */ /* 0x000fda0003f0e200 */
[----:B------:R-:W-:-:S04]  /*8740*/  @!P0 FMUL R12, R12, 16777216 ;  /* 0x4b8000000c0c8820 */ /* 0x000fc80000400000 */
[----:B------:R-:W1:Y:S02]  /*8750*/  MUFU.LG2 R0, R12 ;  /* 0x0000000c00007308 */ /* 0x000e640000000c00 */
[----:B-1----:R-:W-:-:S04]  /*8760*/  @!P0 FADD R0, R0, -24 ;  /* 0xc1c0000000008421 */ /* 0x002fc80000000000 */
[----:B------:R-:W-:-:S04]  /*8770*/  FMUL R0, R0, 0.69314718246459960938 ;  /* 0x3f31721800007820 */ /* 0x000fc80000400000 */
[----:B0-----:R-:W-:-:S04]  /*8780*/  FFMA R0, R0, UR4, R11 ;  /* 0x0000000400007c23 */ /* 0x001fc8000800000b */
        /* <DEDUP_REMOVED lines=11> */
.L_x_157:
[----:B------:R-:W-:Y:S05]  /*8840*/  BSYNC.RECONVERGENT B6 ;  /* 0x0000000000067941 */ /* 0x000fea0003800200 */
.L_x_156:
[----:B------:R-:W1:Y:S01]  /*8850*/  LDCU UR4, c[0x0][0x3d8] ;  /* 0x00007b00ff0477ac */ /* 0x000e620008000800 */
[----:B------:R-:W-:-:S04]  /*8860*/  IADD3 R32, PT, PT, R32, 0x1, RZ ;  /* 0x0000000120207810 */ /* 0x000fc80007ffe0ff */
[----:B-1----:R-:W-:-:S13]  /*8870*/  ISETP.NE.AND P0, PT, R32, UR4, PT ;  /* 0x0000000420007c0c */ /* 0x002fda000bf05270 */
[----:B------:R-:W-:Y:S05]  /*8880*/  @P0 BRA `(.L_x_216) ;  /* 0xffffffd400fc0947 */ /* 0x000fea000383ffff */
[----:B------:R-:W-:Y:S05]  /*8890*/  BSYNC.RECONVERGENT B7 ;  /* 0x0000000000077941 */ /* 0x000fea0003800200 */
.L_x_155:
[----:B------:R-:W-:Y:S05]  /*88a0*/  BRA `(.L_x_153) ;  /* 0x0000002400fc7947 */ /* 0x000fea0003800000 */
.L_x_154:
[----:B------:R-:W-:-:S07]  /*88b0*/  MOV R33, RZ ;  /* 0x000000ff00217202 */ /* 0x000fce0000000f00 */
.L_x_277:
        /* <DEDUP_REMOVED lines=11> */
[----:B------:R-:W1:Y:S01]  /*8970*/  LDCU UR4, c[0x3][0x8] ;  /* 0x00c00100ff0477ac */ /* 0x000e620008000800 */
[C---:B------:R-:W-:Y:S01]  /*8980*/  FMUL R2, R29.reuse, 0.5 ;  /* 0x3f0000001d027820 */ /* 0x040fe20000400000 */
[----:B------:R-:W-:Y:S01]  /*8990*/  FSETP.GEU.AND P1, PT, R29, -126, PT ;  /* 0xc2fc00001d00780b */ /* 0x000fe20003f2e000 */
[----:B------:R-:W2:Y:S01]  /*89a0*/  LDC.64 R12, c[0x0][0x380] ;  /* 0x0000e000ff0c7b82 */ /* 0x000ea20000000a00 */
[----:B-----5:R-:W-:Y:S02]  /*89b0*/  IMAD R53, R33, 0xb, RZ ;  /* 0x0000000b21357824 */ /* 0x020fe400078e02ff */
[----:B------:R-:W-:-:S04]  /*89c0*/  FSEL R4, R2, R29, !P1 ;  /* 0x0000001d02047208 */ /* 0x000fc80004800000 */
[----:B------:R-:W3:Y:S01]  /*89d0*/  MUFU.EX2 R55, R4 ;  /* 0x0000000400377308 */ /* 0x000ee20000000800 */
[----:B-1----:R-:W-:-:S04]  /*89e0*/  FMUL R0, R30, -UR4 ;  /* 0x800000041e007c20 */ /* 0x002fc80008400000 */
[----:B------:R-:W-:-:S05]  /*89f0*/  FMUL R0, R0, 1.4426950216293334961 ;  /* 0x3fb8aa3b00007820 */ /* 0x000fca0000400000 */
[----:B------:R-:W-:Y:S01]  /*8a00*/  FSETP.GEU.AND P0, PT, R0, -126, PT ;  /* 0xc2fc00000000780b */ /* 0x000fe20003f0e000 */
[----:B---3--:R-:W-:Y:S01]  /*8a10*/  @!P1 FMUL R55, R55, R55 ;  /* 0x0000003737379220 */ /* 0x008fe20000400000 */
[----:B--2---:R-:W-:-:S11]  /*8a20*/  IMAD.WIDE.U32 R52, R53, 0x4, R12 ;  /* 0x0000000435347825 */ /* 0x004fd600078e000c */
        /* <DEDUP_REMOVED lines=9> */
[----:B------:R-:W5:Y:S04]  /*8ac0*/  LDG.E.CONSTANT R26, desc[UR10][R52.64] ;  /* 0x0000000a341a7981 */ /* 0x000f68000c1e9900 */
        /* <DEDUP_REMOVED lines=9> */
[----:B------:R-:W5:Y:S01]  /*8b60*/  LDG.E.CONSTANT R14, desc[UR10][R52.64+0x28] ;  /* 0x0000280a340e7981 */ /* 0x000f62000c1e9900 */
[----:B------:R-:W-:-:S03]  /*8b70*/  IADD3 R15, PT, PT, R45, -R34, RZ ;  /* 0x800000222d0f7210 */ /* 0x000fc60007ffe0ff */
[----:B------:R-:W5:Y:S01]  /*8b80*/  LDG.E.CONSTANT R11, desc[UR10][R12.64] ;  /* 0x0000000a0c0b7981 */ /* 0x000f62000c1e9900 */
[----:B------:R-:W-:-:S03]  /*8b90*/  I2FP.F32.U32 R15, R15 ;  /* 0x0000000f000f7245 */ /* 0x000fc60000201000 */
[----:B------:R-:W5:Y:S02]  /*8ba0*/  LDG.E.CONSTANT R10, desc[UR10][R12.64+0x4] ;  /* 0x0000040a0c0a7981 */ /* 0x000f64000c1e9900 */
[----:B------:R-:W-:Y:S01]  /*8bb0*/  FMUL R18, R15, -R39 ;  /* 0x800000270f127220 */ /* 0x000fe20000400000 */
[----:B------:R-:W-:Y:S01]  /*8bc0*/  FMUL R15, R30, -R15 ;  /* 0x8000000f1e0f7220 */ /* 0x000fe20000400000 */
[----:B0-----:R-:W5:Y:S02]  /*8bd0*/  LDG.E.CONSTANT R9, desc[UR10][R12.64+0x8] ;  /* 0x0000080a0c097981 */ /* 0x001f64000c1e9900 */
        /* <DEDUP_REMOVED lines=10> */
[----:B------:R-:W-:-:S02]  /*8c80*/  @!P1 FMUL R28, R28, 0.5 ;  /* 0x3f0000001c1c9820 */ /* 0x000fc40000400000 */
[----:B------:R-:W0:Y:S01]  /*8c90*/  MUFU.EX2 R15, R18 ;  /* 0x00000012000f7308 */ /* 0x000e220000000800 */
[----:B------:R-:W5:Y:S04]  /*8ca0*/  LDG.E.CONSTANT R3, desc[UR10][R12.64+0x20] ;  /* 0x0000200a0c037981 */ /* 0x000f68000c1e9900 */
[----:B------:R-:W5:Y:S04]  /*8cb0*/  LDG.E.CONSTANT R4, desc[UR10][R12.64+0x24] ;  /* 0x0000240a0c047981 */ /* 0x000f68000c1e9900 */
[----:B------:R1:W5:Y:S01]  /*8cc0*/  LDG.E.CONSTANT R5, desc[UR10][R12.64+0x28] ;  /* 0x0000280a0c057981 */ /* 0x000362000c1e9900 */
[----:B------:R-:W-:Y:S01]  /*8cd0*/  BSSY.RECONVERGENT B7, `(.L_x_219) ;  /* 0x0000011000077945 */ /* 0x000fe20003800200 */
[----:B0-----:R-:W-:Y:S01]  /*8ce0*/  @!P0 FMUL R15, R15, R15 ;  /* 0x0000000f0f0f8220 */ /* 0x001fe20000400000 */
[----:B-1----:R-:W0:Y:S08]  /*8cf0*/  MUFU.EX2 R12, R28 ;  /* 0x0000001c000c7308 */ /* 0x002e300000000800 */
[----:B------:R-:W1:Y:S01]  /*8d00*/  MUFU.RCP R13, R55 ;  /* 0x00000037000d7308 */ /* 0x000e620000001000 */
[----:B0-----:R-:W-:-:S04]  /*8d10*/  @!P1 FMUL R12, R12, R12 ;  /* 0x0000000c0c0c9220 */ /* 0x001fc80000400000 */
[----:B------:R-:W-:-:S04]  /*8d20*/  FADD R12, R15, -R12 ;  /* 0x8000000c0f0c7221 */ /* 0x000fc80000000000 */
[----:B------:R-:W0:Y:S01]  /*8d30*/  FCHK P0, R12, R55 ;  /* 0x000000370c007302 */ /* 0x000e220000000000 */
        /* <DEDUP_REMOVED lines=10> */
.L_x_220:
[----:B------:R-:W-:Y:S05]  /*8de0*/  BSYNC.RECONVERGENT B7 ;  /* 0x0000000000077941 */ /* 0x000fea0003800200 */
.L_x_219:
        /* <DEDUP_REMOVED lines=22> */
.L_x_224:
[----:B------:R-:W-:Y:S05]  /*8f50*/  BSYNC.RECONVERGENT B8 ;  /* 0x0000000000087941 */ /* 0x000fea0003800200 */
.L_x_223:
[----:B------:R-:W-:-:S07]  /*8f60*/  MOV R12, R11 ;  /* 0x0000000b000c7202 */ /* 0x000fce0000000f00 */
.L_x_222:
[----:B------:R-:W-:Y:S05]  /*8f70*/  BSYNC.RECONVERGENT B7 ;  /* 0x0000000000077941 */ /* 0x000fea0003800200 */
.L_x_221:
        /* <DEDUP_REMOVED lines=18> */
.L_x_226:
[----:B------:R-:W-:Y:S05]  /*90a0*/  BSYNC.RECONVERGENT B7 ;  /* 0x0000000000077941 */ /* 0x000fea0003800200 */
.L_x_225:
        /* <DEDUP_REMOVED lines=29> */
.L_x_229:
[----:B------:R-:W-:Y:S05]  /*9280*/  BSYNC.RECONVERGENT B8 ;  /* 0x0000000000087941 */ /* 0x000fea0003800200 */
.L_x_228:
[----:B------:R-:W-:Y:S05]  /*9290*/  BSYNC.RECONVERGENT B7 ;  /* 0x0000000000077941 */ /* 0x000fea0003800200 */
.L_x_227:
        /* <DEDUP_REMOVED lines=18> */
.L_x_231:
[----:B------:R-:W-:Y:S05]  /*93c0*/  BSYNC.RECONVERGENT B7 ;  /* 0x0000000000077941 */ /* 0x000fea0003800200 */
.L_x_230:
        /* <DEDUP_REMOVED lines=29> */
.L_x_234:
[----:B------:R-:W-:Y:S05]  /*95a0*/  BSYNC.RECONVERGENT B8 ;  /* 0x0000000000087941 */ /* 0x000fea0003800200 */
.L_x_233:
[----:B------:R-:W-:Y:S05]  /*95b0*/  BSYNC.RECONVERGENT B7 ;  /* 0x0000000000077941 */ /* 0x000fea0003800200 */
.L_x_232:
        /* <DEDUP_REMOVED lines=18> */
.L_x_236:
[----:B------:R-:W-:Y:S05]  /*96e0*/  BSYNC.RECONVERGENT B7 ;  /* 0x0000000000077941 */ /* 0x000fea0003800200 */
.L_x_235:
        /* <DEDUP_REMOVED lines=28> */
.L_x_239:
[----:B------:R-:W-:Y:S05]  /*98b0*/  BSYNC.RECONVERGENT B8 ;  /* 0x0000000000087941 */ /* 0x000fea0003800200 */
.L_x_238:
[----:B------:R-:W-:Y:S05]  /*98c0*/  BSYNC.RECONVERGENT B7 ;  /* 0x0000000000077941 */ /* 0x000fea0003800200 */
.L_x_237:
        /* <DEDUP_REMOVED lines=17> */
.L_x_241:
[----:B------:R-:W-:Y:S05]  /*99e0*/  BSYNC.RECONVERGENT B7 ;  /* 0x0000000000077941 */ /* 0x000fea0003800200 */
.L_x_240:
        /* <DEDUP_REMOVED lines=28> */
.L_x_244:
[----:B------:R-:W-:Y:S05]  /*9bb0*/  BSYNC.RECONVERGENT B8 ;  /* 0x0000000000087941 */ /* 0x000fea0003800200 */
.L_x_243:
[----:B------:R-:W-:Y:S05]  /*9bc0*/  BSYNC.RECONVERGENT B7 ;  /* 0x0000000000077941 */ /* 0x000fea0003800200 */
.L_x_242:
        /* <DEDUP_REMOVED lines=18> */
.L_x_246:
[----:B------:R-:W-:Y:S05]  /*9cf0*/  BSYNC.RECONVERGENT B7 ;  /* 0x0000000000077941 */ /* 0x000fea0003800200 */
.L_x_245:
        /* <DEDUP_REMOVED lines=28> */
.L_x_249:
[----:B------:R-:W-:Y:S05]  /*9ec0*/  BSYNC.RECONVERGENT B8 ;  /* 0x0000000000087941 */ /* 0x000fea0003800200 */
.L_x_248:
[----:B------:R-:W-:Y:S05]  /*9ed0*/  BSYNC.RECONVERGENT B7 ;  /* 0x0000000000077941 */ /* 0x000fea0003800200 */
.L_x_247:
        /* <DEDUP_REMOVED lines=17> */
.L_x_251:
[----:B------:R-:W-:Y:S05]  /*9ff0*/  BSYNC.RECONVERGENT B7 ;  /* 0x0000000000077941 */ /* 0x000fea0003800200 */
.L_x_250:
        /* <DEDUP_REMOVED lines=28> */
.L_x_254:
[----:B------:R-:W-:Y:S05]  /*a1c0*/  BSYNC.RECONVERGENT B8 ;  /* 0x0000000000087941 */ /* 0x000fea0003800200 */
.L_x_253:
[----:B------:R-:W-:Y:S05]  /*a1d0*/  BSYNC.RECONVERGENT B7 ;  /* 0x0000000000077941 */ /* 0x000fea0003800200 */
.L_x_252:
        /* <DEDUP_REMOVED lines=17> */
.L_x_256:
[----:B------:R-:W-:Y:S05]  /*a2f0*/  BSYNC.RECONVERGENT B7 ;  /* 0x0000000000077941 */ /* 0x000fea0003800200 */
.L_x_255:
        /* <DEDUP_REMOVED lines=28> */
.L_x_259:
[----:B------:R-:W-:Y:S05]  /*a4c0*/  BSYNC.RECONVERGENT B8 ;  /* 0x0000000000087941 */ /* 0x000fea0003800200 */
.L_x_258:
[----:B------:R-:W-:Y:S05]  /*a4d0*/  BSYNC.RECONVERGENT B7 ;  /* 0x0000000000077941 */ /* 0x000fea0003800200 */
.L_x_257:
        /* <DEDUP_REMOVED lines=17> */
.L_x_261:
[----:B------:R-:W-:Y:S05]  /*a5f0*/  BSYNC.RECONVERGENT B7 ;  /* 0x0000000000077941 */ /* 0x000fea0003800200 */
.L_x_260:
        /* <DEDUP_REMOVED lines=28> */
.L_x_264:
[----:B------:R-:W-:Y:S05]  /*a7c0*/  BSYNC.RECONVERGENT B8 ;  /* 0x0000000000087941 */ /* 0x000fea0003800200 */
.L_x_263:
[----:B------:R-:W-:Y:S05]  /*a7d0*/  BSYNC.RECONVERGENT B7 ;  /* 0x0000000000077941 */ /* 0x000fea0003800200 */
.L_x_262:
        /* <DEDUP_REMOVED lines=17> */
.L_x_266:
[----:B------:R-:W-:Y:S05]  /*a8f0*/  BSYNC.RECONVERGENT B7 ;  /* 0x0000000000077941 */ /* 0x000fea0003800200 */
.L_x_265:
        /* <DEDUP_REMOVED lines=28> */
.L_x_269:
[----:B------:R-:W-:Y:S05]  /*aac0*/  BSYNC.RECONVERGENT B8 ;  /* 0x0000000000087941 */ /* 0x000fea0003800200 */
.L_x_268:
[----:B------:R-:W-:Y:S05]  /*aad0*/  BSYNC.RECONVERGENT B7 ;  /* 0x0000000000077941 */ /* 0x000fea0003800200 */
.L_x_267:
        /* <DEDUP_REMOVED lines=17> */
.L_x_271:
[----:B------:R-:W-:Y:S05]  /*abf0*/  BSYNC.RECONVERGENT B7 ;  /* 0x0000000000077941 */ /* 0x000fea0003800200 */
.L_x_270:
        /* <DEDUP_REMOVED lines=28> */
.L_x_274:
[----:B------:R-:W-:Y:S05]  /*adc0*/  BSYNC.RECONVERGENT B8 ;  /* 0x0000000000087941 */ /* 0x000fea0003800200 */
.L_x_273:
[----:B------:R-:W-:Y:S05]  /*add0*/  BSYNC.RECONVERGENT B7 ;  /* 0x0000000000077941 */ /* 0x000fea0003800200 */
.L_x_272:
        /* <DEDUP_REMOVED lines=17> */
.L_x_276:
[----:B------:R-:W-:Y:S05]  /*aef0*/  BSYNC.RECONVERGENT B7 ;  /* 0x0000000000077941 */ /* 0x000fea0003800200 */
.L_x_275:
        /* <DEDUP_REMOVED lines=21> */
.L_x_218:
[----:B------:R-:W-:Y:S05]  /*b050*/  BSYNC.RECONVERGENT B6 ;  /* 0x0000000000067941 */ /* 0x000fea0003800200 */
.L_x_217:
[----:B------:R-:W1:Y:S01]  /*b060*/  LDCU UR4, c[0x0][0x3d8] ;  /* 0x00007b00ff0477ac */ /* 0x000e620008000800 */
[----:B------:R-:W-:-:S04]  /*b070*/  IADD3 R33, PT, PT, R33, 0x1, RZ ;  /* 0x0000000121217810 */ /* 0x000fc80007ffe0ff */
[----:B-1----:R-:W-:-:S13]  /*b080*/  ISETP.NE.AND P0, PT, R33, UR4, PT ;  /* 0x0000000421007c0c */ /* 0x002fda000bf05270 */
[----:B------:R-:W-:Y:S05]  /*b090*/  @P0 BRA `(.L_x_277) ;  /* 0xffffffd800080947 */ /* 0x000fea000383ffff */
.L_x_153:
[----:B------:R-:W-:Y:S05]  /*b0a0*/  BSYNC.RECONVERGENT B5 ;  /* 0x0000000000057941 */ /* 0x000fea0003800200 */
.L_x_152:
[----:B------:R-:W-:-:S04]  /*b0b0*/  IADD3 R34, PT, PT, R34, 0x20, RZ ;  /* 0x0000002022227810 */ /* 0x000fc80007ffe0ff */
[----:B------:R-:W-:-:S13]  /*b0c0*/  ISETP.GE.AND P0, PT, R34, R42, PT ;  /* 0x0000002a2200720c */ /* 0x000fda0003f06270 */
[----:B------:R-:W-:Y:S05]  /*b0d0*/  @!P0 BRA `(.L_x_278) ;  /* 0xffffffac00b08947 */ /* 0x000fea000383ffff */
[----:B------:R-:W-:Y:S05]  /*b0e0*/  BRA `(.L_x_85) ;  /* 0x0000007c00887947 */ /* 0x000fea0003800000 */
.L_x_86:
[----:B------:R-:W1:Y:S01]  /*b0f0*/  LDCU.64 UR4, c[0x0][0x3b0] ;  /* 0x00007600ff0477ac */ /* 0x000e620008000a00 */
[----:B------:R-:W-:Y:S01]  /*b100*/  CS2R R48, SRZ ;  /* 0x0000000000307805 */ /* 0x000fe2000001ff00 */
[----:B-1----:R-:W-:-:S04]  /*b110*/  UISETP.NE.U32.AND UP0, UPT, UR4, URZ, UPT ;  /* 0x000000ff0400728c */ /* 0x002fc8000bf05070 */
[----:B------:R-:W-:-:S09]  /*b120*/  UISETP.NE.AND.EX UP0, UPT, UR5, URZ, UPT, UP0 ;  /* 0x000000ff0500728c */ /* 0x000fd2000bf05300 */
[----:B------:R-:W-:Y:S05]  /*b130*/  BRA.U !UP0, `(.L_x_279) ;  /* 0x0000002908c07547 */ /* 0x000fea000b800000 */
[----:B------:R-:W-:-:S07]  /*b140*/  MOV R36, R43 ;  /* 0x0000002b00247202 */ /* 0x000fce0000000f00 */
.L_x_344:
        /* <DEDUP_REMOVED lines=9> */
[----:B------:R-:W1:Y:S01]  /*b1e0*/  LDCU UR4, c[0x0][0x3d8] ;  /* 0x00007b00ff0477ac */ /* 0x000e620008000800 */
[----:B------:R-:W-:Y:S02]  /*b1f0*/  I2FP.F32.U32 R28, R28 ;  /* 0x0000001c001c7245 */ /* 0x000fe40000201000 */
[----:B------:R-:W-:Y:S02]  /*b200*/  MOV R33, RZ ;  /* 0x000000ff00217202 */ /* 0x000fe40000000f00 */
[----:B------:R-:W-:Y:S01]  /*b210*/  MOV R32, R36 ;  /* 0x0000002400207202 */ /* 0x000fe20000000f00 */
[----:B-1----:R-:W-:-:S06]  /*b220*/  UIADD3 UR4, UPT, UPT, -UR4, URZ, URZ ;  /* 0x000000ff04047290 */ /* 0x002fcc000fffe1ff */
[----:B------:R-:W-:-:S07]  /*b230*/  MOV R34, UR4 ;  /* 0x0000000400227c02 */ /* 0x000fce0008000f00 */
.L_x_343:
[----:B-----5:R-:W1:Y:S02]  /*b240*/  LDC.64 R2, c[0x0][0x388] ;  /* 0x0000e200ff027b82 */ /* 0x020e640000000a00 */
[----:B-1----:R-:W-:-:S05]  /*b250*/  IMAD.WIDE R2, R32, 0x4, R2 ;  /* 0x0000000420027825 */ /* 0x002fca00078e0202 */
[----:B------:R-:W2:Y:S01]  /*b260*/  LDG.E.CONSTANT R27, desc[UR10][R2.64] ;  /* 0x0000000a021b7981 */ /* 0x000ea2000c1e9900 */
[----:B------:R-:W-:Y:S01]  /*b270*/  IADD3 R34, PT, PT, R34, 0x1, RZ ;  /* 0x0000000122227810 */ /* 0x000fe20007ffe0ff */
[----:B------:R-:W-:Y:S03]  /*b280*/  BSSY.RECONVERGENT B5, `(.L_x_282) ;  /* 0x0000292000057945 */ /* 0x000fe60003800200 */
[----:B------:R-:W-:Y:S02]  /*b290*/  ISETP.NE.AND P3, PT, R34, RZ, PT ;  /* 0x000000ff2200720c */ /* 0x000fe40003f65270 */
        /* <DEDUP_REMOVED lines=8> */
[----:B------:R-:W-:-:S10]  /*b320*/  FMUL R4, R29, 0.5 ;  /* 0x3f0000001d047820 */ /* 0x000fd40000400000 */
[C---:B------:R-:W-:Y:S01]  /*b330*/  @P0 FMUL R0, R37.reuse, 16777216 ;  /* 0x4b80000025000820 */ /* 0x040fe20000400000 */
[----:B------:R-:W-:-:S04]  /*b340*/  @P0 FSETP.GEU.AND P1, PT, |R37|, 1.175494350822287508e-38, PT ;  /* 0x008000002500080b */ /* 0x000fc80003f2e200 */
[----:B------:R-:W-:Y:S02]  /*b350*/  @P0 FSEL R2, R0, R37, !P1 ;  /* 0x0000002500020208 */ /* 0x000fe40004800000 */
[----:B------:R-:W-:Y:S02]  /*b360*/  FSETP.GEU.OR P1, PT, |R37|, 1.175494350822287508e-38, !P0 ;  /* 0x008000002500780b */ /* 0x000fe4000472e600 */
[----:B------:R-:W2:Y:S11]  /*b370*/  @P0 MUFU.LG2 R0, R2 ;  /* 0x0000000200000308 */ /* 0x000eb60000000c00 */
[----:B--2---:R-:W-:Y:S01]  /*b380*/  @!P1 FADD R0, R0, -24 ;  /* 0xc1c0000000009421 */ /* 0x004fe20000000000 */
[----:B------:R-:W-:-:S03]  /*b390*/  FSETP.GEU.AND P1, PT, R29, -126, PT ;  /* 0xc2fc00001d00780b */ /* 0x000fc60003f2e000 */
[----:B------:R-:W-:Y:S01]  /*b3a0*/  @P0 FMUL R15, R0, 0.69314718246459960938 ;  /* 0x3f317218000f0820 */ /* 0x000fe20000400000 */
[----:B------:R-:W-:-:S03]  /*b3b0*/  FSEL R4, R4, R29, !P1 ;  /* 0x0000001d04047208 */ /* 0x000fc60004800000 */
[----:B-1----:R-:W-:Y:S01]  /*b3c0*/  FMUL R0, R15, UR4 ;  /* 0x000000040f007c20 */ /* 0x002fe20008400000 */
[----:B-----5:R-:W1:Y:S03]  /*b3d0*/  MUFU.EX2 R57, R4 ;  /* 0x0000000400397308 */ /* 0x020e660000000800 */
[----:B------:R-:W-:-:S05]  /*b3e0*/  FMUL R0, R0, -1.4426950216293334961 ;  /* 0xbfb8aa3b00007820 */ /* 0x000fca0000400000 */
[----:B------:R-:W-:Y:S01]  /*b3f0*/  FSETP.GEU.AND P0, PT, R0, -126, PT ;  /* 0xc2fc00000000780b */ /* 0x000fe20003f0e000 */
[----:B-1----:R-:W-:-:S12]  /*b400*/  @!P1 FMUL R57, R57, R57 ;  /* 0x0000003939399220 */ /* 0x002fd80000400000 */
[----:B------:R-:W-:-:S04]  /*b410*/  @!P0 FMUL R0, R0, 0.5 ;  /* 0x3f00000000008820 */ /* 0x000fc80000400000 */
[----:B------:R-:W1:Y:S02]  /*b420*/  MUFU.EX2 R2, R0 ;  /* 0x0000000000027308 */ /* 0x000e640000000800 */
[----:B-1----:R-:W-:-:S04]  /*b430*/  @!P0 FMUL R2, R2, R2 ;  /* 0x0000000202028220 */ /* 0x002fc80000400000 */
[----:B------:R-:W-:-:S05]  /*b440*/  FADD R57, R57, -R2 ;  /* 0x8000000239397221 */ /* 0x000fca0000000000 */
[----:B------:R-:W-:-:S13]  /*b450*/  FSETP.GEU.AND P0, PT, |R57|, 1.00000001335143196e-10, PT ;  /* 0x2edbe6ff3900780b */ /* 0x000fda0003f0e200 */
[----:B------:R-:W-:Y:S05]  /*b460*/  @!P0 BRA `(.L_x_283) ;  /* 0x0000002400cc8947 */ /* 0x000fea0003800000 */
[----:B------:R-:W-:Y:S01]  /*b470*/  LEA.HI R0, R44, R35, RZ, 0x1b ;  /* 0x000000232c007211 */ /* 0x000fe200078fd8ff */
[----:B------:R-:W1:Y:S01]  /*b480*/  LDC.64 R52, c[0x0][0x380] ;  /* 0x0000e000ff347b82 */ /* 0x000e620000000a00 */
[----:B------:R-:W-:-:S03]  /*b490*/  FMUL R12, R28, -R15 ;  /* 0x8000000f1c0c7220 */ /* 0x000fc60000400000 */
[----:B------:R-:W-:Y:S02]  /*b4a0*/  IMAD R3, R0, 0xb, RZ ;  /* 0x0000000b00037824 */ /* 0x000fe400078e02ff */
[----:B------:R-:W-:Y:S01]  /*b4b0*/  FMUL R0, R28, -R39 ;  /* 0x800000271c007220 */ /* 0x000fe20000400000 */
[----:B------:R-:W-:-:S03]  /*b4c0*/  FMUL R15, R12, 1.4426950216293334961 ;  /* 0x3fb8aa3b0c0f7820 */ /* 0x000fc60000400000 */
[----:B------:R-:W-:Y:S02]  /*b4d0*/  FMUL R0, R0, 1.4426950216293334961 ;  /* 0x3fb8aa3b00007820 */ /* 0x000fe40000400000 */
[----:B------:R-:W-:-:S03]  /*b4e0*/  FSETP.GEU.AND P1, PT, R15, -126, PT ;  /* 0xc2fc00000f00780b */ /* 0x000fc60003f2e000 */
[----:B------:R-:W-:Y:S01]  /*b4f0*/  FSETP.GEU.AND P0, PT, R0, -126, PT ;  /* 0xc2fc00000000780b */ /* 0x000fe20003f0e000 */
[----:B-1----:R-:W-:-:S09]  /*b500*/  IMAD.WIDE.U32 R54, R33, 0x4, R52 ;  /* 0x0000000421367825 */ /* 0x002fd200078e0034 */
[----:B------:R-:W-:-:S03]  /*b510*/  @!P1 FMUL R15, R15, 0.5 ;  /* 0x3f0000000f0f9820 */ /* 0x000fc60000400000 */
[----:B------:R-:W-:Y:S01]  /*b520*/  @!P0 FMUL R0, R0, 0.5 ;  /* 0x3f00000000008820 */ /* 0x000fe20000400000 */
[----:B------:R-:W-:Y:S01]  /*b530*/  IMAD.WIDE.U32 R52, R3, 0x4, R52 ;  /* 0x0000000403347825 */ /* 0x000fe200078e0034 */
[----:B------:R-:W5:Y:S02]  /*b540*/  LDG.E.CONSTANT R26, desc[UR10][R54.64] ;  /* 0x0000000a361a7981 */ /* 0x000f64000c1e9900 */
[----:B------:R-:W1:Y:S02]  /*b550*/  MUFU.EX2 R12, R0 ;  /* 0x00000000000c7308 */ /* 0x000e640000000800 */
        /* <DEDUP_REMOVED lines=10> */
[----:B------:R-:W-:Y:S03]  /*b600*/  MUFU.RCP R18, R57 ;  /* 0x0000003900127308 */ /* 0x000fe60000001000 */
[----:B0-----:R-:W5:Y:S04]  /*b610*/  LDG.E.CONSTANT R8, desc[UR10][R52.64] ;  /* 0x0000000a34087981 */ /* 0x001f68000c1e9900 */
[----:B------:R-:W5:Y:S01]  /*b620*/  LDG.E.CONSTANT R9, desc[UR10][R52.64+0x4] ;  /* 0x0000040a34097981 */ /* 0x000f62000c1e9900 */
[----:B--2---:R-:W0:Y:S01]  /*b630*/  MUFU.EX2 R55, R15 ;  /* 0x0000000f00377308 */ /* 0x004e220000000800 */
        /* <DEDUP_REMOVED lines=24> */
.L_x_285:
[----:B------:R-:W-:Y:S05]  /*b7c0*/  BSYNC.RECONVERGENT B7 ;  /* 0x0000000000077941 */ /* 0x000fea0003800200 */
.L_x_284:
[----:B------:R-:W-:-:S04]  /*b7d0*/  FMNMX R0, RZ, R15, !PT ;  /* 0x0000000fff007209 */ /* 0x000fc80007800000 */
[----:B------:R-:W-:-:S13]  /*b7e0*/  FSETP.GEU.AND P0, PT, R0, 9.9999999392252902908e-09, PT ;  /* 0x322bcc770000780b */ /* 0x000fda0003f0e000 */
[----:B------:R-:W-:Y:S05]  /*b7f0*/  @!P0 BRA `(.L_x_283) ;  /* 0x0000002000e88947 */ /* 0x000fea0003800000 */
[----:B-----5:R-:W-:Y:S01]  /*b800*/  FSETP.GT.AND P0, PT, R26, 0.0099999997764825820923, PT ;  /* 0x3c23d70a1a00780b */ /* 0x020fe20003f04000 */
[----:B------:R-:W-:-:S12]  /*b810*/  BSSY.RECONVERGENT B7, `(.L_x_286) ;  /* 0x0000014000077945 */ /* 0x000fd80003800200 */
[----:B------:R-:W-:Y:S05]  /*b820*/  @!P0 BRA `(.L_x_287) ;  /* 0x0000000000448947 */ /* 0x000fea0003800000 */
        /* <DEDUP_REMOVED lines=15> */
.L_x_289:
[----:B------:R-:W-:Y:S05]  /*b920*/  BSYNC.RECONVERGENT B8 ;  /* 0x0000000000087941 */ /* 0x000fea0003800200 */
.L_x_288:
[----:B------:R-:W-:Y:S05]  /*b930*/  BRA `(.L_x_290) ;  /* 0x0000000000047947 */ /* 0x000fea0003800000 */
.L_x_287:
[----:B------:R-:W-:-:S07]  /*b940*/  FADD R8, R8, 1 ;  /* 0x3f80000008087421 */ /* 0x000fce0000000000 */
.L_x_290:
[----:B------:R-:W-:Y:S05]  /*b950*/  BSYNC.RECONVERGENT B7 ;  /* 0x0000000000077941 */ /* 0x000fea0003800200 */
.L_x_286:
[----:B------:R-:W0:Y:S02]  /*b960*/  LDC.64 R52, c[0x0][0x3a8] ;  /* 0x0000ea00ff347b82 */ /* 0x000e240000000a00 */
[----:B0-----:R-:W2:Y:S01]  /*b970*/  LDG.E.CONSTANT R52, desc[UR10][R52.64] ;  /* 0x0000000a34347981 */ /* 0x001ea2000c1e9900 */
[----:B------:R-:W-:Y:S01]  /*b980*/  FMNMX R8, R8, 100, PT ;  /* 0x42c8000008087809 */ /* 0x000fe20003800000 */
[----:B------:R-:W-:Y:S03]  /*b990*/  BSSY.RECONVERGENT B7, `(.L_x_291) ;  /* 0x0000010000077945 */ /* 0x000fe60003800200 */
[----:B------:R-:W-:-:S05]  /*b9a0*/  FMNMX R15, R8, 0.10000000149011611938, !PT ;  /* 0x3dcccccd080f7809 */ /* 0x000fca0007800000 */
[----:B--2---:R-:W-:-:S04]  /*b9b0*/  FFMA R55, R15, R52, R0 ;  /* 0x000000340f377223 */ /* 0x004fc80000000000 */
        /* <DEDUP_REMOVED lines=13> */
.L_x_292:
[----:B------:R-:W-:Y:S05]  /*ba90*/  BSYNC.RECONVERGENT B7 ;  /* 0x0000000000077941 */ /* 0x000fea0003800200 */
.L_x_291:
        /* <DEDUP_REMOVED lines=30> */
.L_x_295:
[----:B------:R-:W-:Y:S05]  /*bc80*/  BSYNC.RECONVERGENT B8 ;  /* 0x0000000000087941 */ /* 0x000fea0003800200 */
.L_x_294:
[----:B------:R-:W-:Y:S05]  /*bc90*/  BSYNC.RECONVERGENT B7 ;  /* 0x0000000000077941 */ /* 0x000fea0003800200 */
.L_x_293:
        /* <DEDUP_REMOVED lines=19> */
.L_x_297:
[----:B------:R-:W-:Y:S05]  /*bdd0*/  BSYNC.RECONVERGENT B7 ;  /* 0x0000000000077941 */ /* 0x000fea0003800200 */
.L_x_296:
        /* <DEDUP_REMOVED lines=30> */
.L_x_300:
[----:B------:R-:W-:Y:S05]  /*bfc0*/  BSYNC.RECONVERGENT B8 ;  /* 0x0000000000087941 */ /* 0x000fea0003800200 */
.L_x_299:
[----:B------:R-:W-:Y:S05]  /*bfd0*/  BSYNC.RECONVERGENT B7 ;  /* 0x0000000000077941 */ /* 0x000fea0003800200 */
.L_x_298:
        /* <DEDUP_REMOVED lines=18> */
.L_x_302:
[----:B------:R-:W-:Y:S05]  /*c100*/  BSYNC.RECONVERGENT B7 ;  /* 0x0000000000077941 */ /* 0x000fea0003800200 */
.L_x_301:
        /* <DEDUP_REMOVED lines=30> */
.L_x_305:
[----:B------:R-:W-:Y:S05]  /*c2f0*/  BSYNC.RECONVERGENT B8 ;  /* 0x0000000000087941 */ /* 0x000fea0003800200 */
.L_x_304:
[----:B------:R-:W-:Y:S05]  /*c300*/  BSYNC.RECONVERGENT B7 ;  /* 0x0000000000077941 */ /* 0x000fea0003800200 */
.L_x_303:
        /* <DEDUP_REMOVED lines=19> */
.L_x_307:
[----:B------:R-:W-:Y:S05]  /*c440*/  BSYNC.RECONVERGENT B7 ;  /* 0x0000000000077941 */ /* 0x000fea0003800200 */
.L_x_306:
        /* <DEDUP_REMOVED lines=30> */
.L_x_310:
[----:B------:R-:W-:Y:S05]  /*c630*/  BSYNC.RECONVERGENT B8 ;  /* 0x0000000000087941 */ /* 0x000fea0003800200 */
.L_x_309:
[----:B------:R-:W-:Y:S05]  /*c640*/  BSYNC.RECONVERGENT B7 ;  /* 0x0000000000077941 */ /* 0x000fea0003800200 */
.L_x_308:
        /* <DEDUP_REMOVED lines=18> */
.L_x_312:
[----:B------:R-:W-:Y:S05]  /*c770*/  BSYNC.RECONVERGENT B7 ;  /* 0x0000000000077941 */ /* 0x000fea0003800200 */
.L_x_311:
        /* <DEDUP_REMOVED lines=29> */
.L_x_315:
[----:B------:R-:W-:Y:S05]  /*c950*/  BSYNC.RECONVERGENT B8 ;  /* 0x0000000000087941 */ /* 0x000fea0003800200 */
.L_x_314:
[----:B------:R-:W-:Y:S05]  /*c960*/  BSYNC.RECONVERGENT B7 ;  /* 0x0000000000077941 */ /* 0x000fea0003800200 */
.L_x_313:
        /* <DEDUP_REMOVED lines=18> */
.L_x_317:
[----:B------:R-:W-:Y:S05]  /*ca90*/  BSYNC.RECONVERGENT B7 ;  /* 0x0000000000077941 */ /* 0x000fea0003800200 */
.L_x_316:
        /* <DEDUP_REMOVED lines=29> */
.L_x_320:
[----:B------:R-:W-:Y:S05]  /*cc70*/  BSYNC.RECONVERGENT B8 ;  /* 0x0000000000087941 */ /* 0x000fea0003800200 */
.L_x_319:
[----:B------:R-:W-:Y:S05]  /*cc80*/  BSYNC.RECONVERGENT B7 ;  /* 0x0000000000077941 */ /* 0x000fea0003800200 */
.L_x_318:
        /* <DEDUP_REMOVED lines=18> */
.L_x_322:
[----:B------:R-:W-:Y:S05]  /*cdb0*/  BSYNC.RECONVERGENT B7 ;  /* 0x0000000000077941 */ /* 0x000fea0003800200 */
.L_x_321:
        /* <DEDUP_REMOVED lines=29> */
.L_x_325:
[----:B------:R-:W-:Y:S05]  /*cf90*/  BSYNC.RECONVERGENT B8 ;  /* 0x0000000000087941 */ /* 0x000fea0003800200 */
.L_x_324:
[----:B------:R-:W-:Y:S05]  /*cfa0*/  BSYNC.RECONVERGENT B7 ;  /* 0x0000000000077941 */ /* 0x000fea0003800200 */
.L_x_323:
        /* <DEDUP_REMOVED lines=18> */
.L_x_327:
[----:B------:R-:W-:Y:S05]  /*d0d0*/  BSYNC.RECONVERGENT B7 ;  /* 0x0000000000077941 */ /* 0x000fea0003800200 */
.L_x_326:
        /* <DEDUP_REMOVED lines=29> */
.L_x_330:
[----:B------:R-:W-:Y:S05]  /*d2b0*/  BSYNC.RECONVERGENT B8 ;  /* 0x0000000000087941 */ /* 0x000fea0003800200 */
.L_x_329:
[----:B------:R-:W-:Y:S05]  /*d2c0*/  BSYNC.RECONVERGENT B7 ;  /* 0x0000000000077941 */ /* 0x000fea0003800200 */
.L_x_328:
        /* <DEDUP_REMOVED lines=18> */
.L_x_332:
[----:B------:R-:W-:Y:S05]  /*d3f0*/  BSYNC.RECONVERGENT B7 ;  /* 0x0000000000077941 */ /* 0x000fea0003800200 */
.L_x_331:
        /* <DEDUP_REMOVED lines=29> */
.L_x_335:
[----:B------:R-:W-:Y:S05]  /*d5d0*/  BSYNC.RECONVERGENT B8 ;  /* 0x0000000000087941 */ /* 0x000fea0003800200 */
.L_x_334:
[----:B------:R-:W-:Y:S05]  /*d5e0*/  BSYNC.RECONVERGENT B7 ;  /* 0x0000000000077941 */ /* 0x000fea0003800200 */
.L_x_333:
        /* <DEDUP_REMOVED lines=18> */
.L_x_337:
[----:B------:R-:W-:Y:S05]  /*d710*/  BSYNC.RECONVERGENT B7 ;  /* 0x0000000000077941 */ /* 0x000fea0003800200 */
.L_x_336:
        /* <DEDUP_REMOVED lines=29> */
.L_x_340:
[----:B------:R-:W-:Y:S05]  /*d8f0*/  BSYNC.RECONVERGENT B8 ;  /* 0x0000000000087941 */ /* 0x000fea0003800200 */
.L_x_339:
[----:B------:R-:W-:Y:S05]  /*d900*/  BSYNC.RECONVERGENT B7 ;  /* 0x0000000000077941 */ /* 0x000fea0003800200 */
.L_x_338:
        /* <DEDUP_REMOVED lines=18> */
.L_x_342:
[----:B------:R-:W-:Y:S05]  /*da30*/  BSYNC.RECONVERGENT B7 ;  /* 0x0000000000077941 */ /* 0x000fea0003800200 */
.L_x_341:
        /* <DEDUP_REMOVED lines=22> */
.L_x_283:
[----:B------:R-:W-:Y:S05]  /*dba0*/  BSYNC.RECONVERGENT B5 ;  /* 0x0000000000057941 */ /* 0x000fea0003800200 */
.L_x_282:
[----:B------:R-:W1:Y:S01]  /*dbb0*/  LDCU UR4, c[0x0][0x3e0] ;  /* 0x00007c00ff0477ac */ /* 0x000e620008000800 */
[----:B------:R-:W-:Y:S02]  /*dbc0*/  IADD3 R33, PT, PT, R33, 0xb, RZ ;  /* 0x0000000b21217810 */ /* 0x000fe40007ffe0ff */
[----:B-1----:R-:W-:Y:S01]  /*dbd0*/  IADD3 R32, PT, PT, R32, UR4, RZ ;  /* 0x0000000420207c10 */ /* 0x002fe2000fffe0ff */
[----:B------:R-:W-:Y:S06]  /*dbe0*/  @P3 BRA `(.L_x_343) ;  /* 0xffffffd400943947 */ /* 0x000fec000383ffff */
.L_x_281:
[----:B------:R-:W-:Y:S05]  /*dbf0*/  BSYNC.RECONVERGENT B6 ;  /* 0x0000000000067941 */ /* 0x000fea0003800200 */
.L_x_280:
[----:B------:R-:W-:-:S04]  /*dc00*/  IADD3 R36, PT, PT, R36, 0x20, RZ ;  /* 0x0000002024247810 */ /* 0x000fc80007ffe0ff */
[----:B------:R-:W-:-:S13]  /*dc10*/  ISETP.GE.AND P0, PT, R36, R42, PT ;  /* 0x0000002a2400720c */ /* 0x000fda0003f06270 */
[----:B------:R-:W-:Y:S05]  /*dc20*/  @!P0 BRA `(.L_x_344) ;  /* 0xffffffd400488947 */ /* 0x000fea000383ffff */
[----:B------:R-:W-:Y:S05]  /*dc30*/  BRA `(.L_x_85) ;  /* 0x0000005000b47947 */ /* 0x000fea0003800000 */
.L_x_279:
[----:B------:R-:W-:-:S07]  /*dc40*/  MOV R34, R43 ;  /* 0x0000002b00227202 */ /* 0x000fce0000000f00 */
.L_x_471:
        /* <DEDUP_REMOVED lines=14> */
.L_x_409:
        /* <DEDUP_REMOVED lines=86> */
.L_x_352:
[----:B------:R-:W-:Y:S05]  /*e290*/  BSYNC.RECONVERGENT B8 ;  /* 0x0000000000087941 */ /* 0x000fea0003800200 */
.L_x_351:
        /* <DEDUP_REMOVED lines=22> */
.L_x_356:
[----:B------:R-:W-:Y:S05]  /*e400*/  BSYNC.RECONVERGENT B9 ;  /* 0x0000000000097941 */ /* 0x000fea0003800200 */
.L_x_355:
[----:B------:R-:W-:-:S07]  /*e410*/  MOV R12, R11 ;  /* 0x0000000b000c7202 */ /* 0x000fce0000000f00 */
.L_x_354:
[----:B------:R-:W-:Y:S05]  /*e420*/  BSYNC.RECONVERGENT B8 ;  /* 0x0000000000087941 */ /* 0x000fea0003800200 */
.L_x_353:
        /* <DEDUP_REMOVED lines=19> */
.L_x_358:
[----:B------:R-:W-:Y:S05]  /*e560*/  BSYNC.RECONVERGENT B8 ;  /* 0x0000000000087941 */ /* 0x000fea0003800200 */
.L_x_357:
        /* <DEDUP_REMOVED lines=29> */
.L_x_361:
[----:B------:R-:W-:Y:S05]  /*e740*/  BSYNC.RECONVERGENT B9 ;  /* 0x0000000000097941 */ /* 0x000fea0003800200 */
.L_x_360:
[----:B------:R-:W-:Y:S05]  /*e750*/  BSYNC.RECONVERGENT B8 ;  /* 0x0000000000087941 */ /* 0x000fea0003800200 */
.L_x_359:
        /* <DEDUP_REMOVED lines=19> */
.L_x_363:
[----:B------:R-:W-:Y:S05]  /*e890*/  BSYNC.RECONVERGENT B8 ;  /* 0x0000000000087941 */ /* 0x000fea0003800200 */
.L_x_362:
        /* <DEDUP_REMOVED lines=29> */
.L_x_366:
[----:B------:R-:W-:Y:S05]  /*ea70*/  BSYNC.RECONVERGENT B9 ;  /* 0x0000000000097941 */ /* 0x000fea0003800200 */
.L_x_365:
[----:B------:R-:W-:Y:S05]  /*ea80*/  BSYNC.RECONVERGENT B8 ;  /* 0x0000000000087941 */ /* 0x000fea0003800200 */
.L_x_364:
        /* <DEDUP_REMOVED lines=19> */
.L_x_368:
[----:B------:R-:W-:Y:S05]  /*ebc0*/  BSYNC.RECONVERGENT B8 ;  /* 0x0000000000087941 */ /* 0x000fea0003800200 */
.L_x_367:
        /* <DEDUP_REMOVED lines=28> */
.L_x_371:
[----:B------:R-:W-:Y:S05]  /*ed90*/  BSYNC.RECONVERGENT B9 ;  /* 0x0000000000097941 */ /* 0x000fea0003800200 */
.L_x_370:
[----:B------:R-:W-:Y:S05]  /*eda0*/  BSYNC.RECONVERGENT B8 ;  /* 0x0000000000087941 */ /* 0x000fea0003800200 */
.L_x_369:
        /* <DEDUP_REMOVED lines=18> */
.L_x_373:
[----:B------:R-:W-:Y:S05]  /*eed0*/  BSYNC.RECONVERGENT B8 ;  /* 0x0000000000087941 */ /* 0x000fea0003800200 */
.L_x_372:
        /* <DEDUP_REMOVED lines=28> */
.L_x_376:
[----:B------:R-:W-:Y:S05]  /*f0a0*/  BSYNC.RECONVERGENT B9 ;  /* 0x0000000000097941 */ /* 0x000fea0003800200 */
.L_x_375:
[----:B------:R-:W-:Y:S05]  /*f0b0*/  BSYNC.RECONVERGENT B8 ;  /* 0x0000000000087941 */ /* 0x000fea0003800200 */
.L_x_374:
        /* <DEDUP_REMOVED lines=18> */
.L_x_378:
[----:B------:R-:W-:Y:S05]  /*f1e0*/  BSYNC.RECONVERGENT B8 ;  /* 0x0000000000087941 */ /* 0x000fea0003800200 */
.L_x_377:
        /* <DEDUP_REMOVED lines=28> */
.L_x_381:
[----:B------:R-:W-:Y:S05]  /*f3b0*/  BSYNC.RECONVERGENT B9 ;  /* 0x0000000000097941 */ /* 0x000fea0003800200 */
.L_x_380:
[----:B------:R-:W-:Y:S05]  /*f3c0*/  BSYNC.RECONVERGENT B8 ;  /* 0x0000000000087941 */ /* 0x000fea0003800200 */
.L_x_379:
        /* <DEDUP_REMOVED lines=18> */
.L_x_383:
[----:B------:R-:W-:Y:S05]  /*f4f0*/  BSYNC.RECONVERGENT B8 ;  /* 0x0000000000087941 */ /* 0x000fea0003800200 */
.L_x_382:
        /* <DEDUP_REMOVED lines=28> */
.L_x_386:
[----:B------:R-:W-:Y:S05]  /*f6c0*/  BSYNC.RECONVERGENT B9 ;  /* 0x0000000000097941 */ /* 0x000fea0003800200 */
.L_x_385:
[----:B------:R-:W-:Y:S05]  /*f6d0*/  BSYNC.RECONVERGENT B8 ;  /* 0x0000000000087941 */ /* 0x000fea0003800200 */
.L_x_384:
        /* <DEDUP_REMOVED lines=18> */
.L_x_388:
[----:B------:R-:W-:Y:S05]  /*f800*/  BSYNC.RECONVERGENT B8 ;  /* 0x0000000000087941 */ /* 0x000fea0003800200 */
.L_x_387:
        /* <DEDUP_REMOVED lines=28> */
.L_x_391:
[----:B------:R-:W-:Y:S05]  /*f9d0*/  BSYNC.RECONVERGENT B9 ;  /* 0x0000000000097941 */ /* 0x000fea0003800200 */
.L_x_390:
[----:B------:R-:W-:Y:S05]  /*f9e0*/  BSYNC.RECONVERGENT B8 ;  /* 0x0000000000087941 */ /* 0x000fea0003800200 */
.L_x_389:
        /* <DEDUP_REMOVED lines=18> */
.L_x_393:
[----:B------:R-:W-:Y:S05]  /*fb10*/  BSYNC.RECONVERGENT B8 ;  /* 0x0000000000087941 */ /* 0x000fea0003800200 */
.L_x_392:
        /* <DEDUP_REMOVED lines=28> */
.L_x_396:
[----:B------:R-:W-:Y:S05]  /*fce0*/  BSYNC.RECONVERGENT B9 ;  /* 0x0000000000097941 */ /* 0x000fea0003800200 */
.L_x_395:
[----:B------:R-:W-:Y:S05]  /*fcf0*/  BSYNC.RECONVERGENT B8 ;  /* 0x0000000000087941 */ /* 0x000fea0003800200 */
.L_x_394:
        /* <DEDUP_REMOVED lines=18> */
.L_x_398:
[----:B------:R-:W-:Y:S05]  /*fe20*/  BSYNC.RECONVERGENT B8 ;  /* 0x0000000000087941 */ /* 0x000fea0003800200 */
.L_x_397:
        /* <DEDUP_REMOVED lines=28> */
.L_x_401:
[----:B------:R-:W-:Y:S05]  /*fff0*/  BSYNC.RECONVERGENT B9 ;  /* 0x0000000000097941 */ /* 0x000fea0003800200 */
.L_x_400:
[----:B------:R-:W-:Y:S05]  /*10000*/  BSYNC.RECONVERGENT B8 ;  /* 0x0000000000087941 */ /* 0x000fea0003800200 */
.L_x_399:
        /* <DEDUP_REMOVED lines=18> */
.L_x_403:
[----:B------:R-:W-:Y:S05]  /*10130*/  BSYNC.RECONVERGENT B8 ;  /* 0x0000000000087941 */ /* 0x000fea0003800200 */
.L_x_402:
        /* <DEDUP_REMOVED lines=28> */
.L_x_406:
[----:B------:R-:W-:Y:S05]  /*10300*/  BSYNC.RECONVERGENT B9 ;  /* 0x0000000000097941 */ /* 0x000fea0003800200 */
.L_x_405:
[----:B------:R-:W-:Y:S05]  /*10310*/  BSYNC.RECONVERGENT B8 ;  /* 0x0000000000087941 */ /* 0x000fea0003800200 */
.L_x_404:
        /* <DEDUP_REMOVED lines=18> */
.L_x_408:
[----:B------:R-:W-:Y:S05]  /*10440*/  BSYNC.RECONVERGENT B8 ;  /* 0x0000000000087941 */ /* 0x000fea0003800200 */
.L_x_407:
        /* <DEDUP_REMOVED lines=21> */
.L_x_350:
[----:B------:R-:W-:Y:S05]  /*105a0*/  BSYNC.RECONVERGENT B6 ;  /* 0x0000000000067941 */ /* 0x000fea0003800200 */
.L_x_349:
[----:B------:R-:W1:Y:S01]  /*105b0*/  LDCU UR4, c[0x0][0x3d8] ;  /* 0x00007b00ff0477ac */ /* 0x000e620008000800 */
[----:B------:R-:W-:-:S04]  /*105c0*/  IADD3 R32, PT, PT, R32, 0x1, RZ ;  /* 0x0000000120207810 */ /* 0x000fc80007ffe0ff */
[----:B-1----:R-:W-:-:S13]  /*105d0*/  ISETP.NE.AND P0, PT, R32, UR4, PT ;  /* 0x0000000420007c0c */ /* 0x002fda000bf05270 */
[----:B------:R-:W-:Y:S05]  /*105e0*/  @P0 BRA `(.L_x_409) ;  /* 0xffffffd400d00947 */ /* 0x000fea000383ffff */
[----:B------:R-:W-:Y:S05]  /*105f0*/  BSYNC.RECONVERGENT B7 ;  /* 0x0000000000077941 */ /* 0x000fea0003800200 */
.L_x_348:
[----:B------:R-:W-:Y:S05]  /*10600*/  BRA `(.L_x_346) ;  /* 0x0000002800307947 */ /* 0x000fea0003800000 */
.L_x_347:
[----:B------:R-:W-:-:S07]  /*10610*/  MOV R33, RZ ;  /* 0x000000ff00217202 */ /* 0x000fce0000000f00 */
.L_x_470:
        /* <DEDUP_REMOVED lines=12> */
[----:B------:R-:W-:Y:S01]  /*106e0*/  FSETP.GEU.AND P0, PT, R29, -126, PT ;  /* 0xc2fc00001d00780b */ /* 0x000fe20003f0e000 */
[----:B------:R-:W2:Y:S01]  /*106f0*/  LDC.64 R12, c[0x0][0x380] ;  /* 0x0000e000ff0c7b82 */ /* 0x000ea20000000a00 */
[----:B-----5:R-:W-:Y:S02]  /*10700*/  IMAD R53, R33, 0xb, RZ ;  /* 0x0000000b21357824 */ /* 0x020fe400078e02ff */
[----:B-1----:R-:W-:-:S04]  /*10710*/  FMUL R0, R30, -UR4 ;  /* 0x800000041e007c20 */ /* 0x002fc80008400000 */
[----:B------:R-:W-:Y:S01]  /*10720*/  FMUL R4, R0, 1.4426950216293334961 ;  /* 0x3fb8aa3b00047820 */ /* 0x000fe20000400000 */
[----:B------:R-:W-:Y:S01]  /*10730*/  FMUL R0, R29, 0.5 ;  /* 0x3f0000001d007820 */ /* 0x000fe20000400000 */
[----:B--2---:R-:W-:-:S03]  /*10740*/  IMAD.WIDE.U32 R52, R53, 0x4, R12 ;  /* 0x0000000435347825 */ /* 0x004fc600078e000c */
        /* <DEDUP_REMOVED lines=63> */
.L_x_413:
[----:B------:R-:W-:Y:S05]  /*10b40*/  BSYNC.RECONVERGENT B7 ;  /* 0x0000000000077941 */ /* 0x000fea0003800200 */
.L_x_412:
        /* <DEDUP_REMOVED lines=22> */
.L_x_417:
[----:B------:R-:W-:Y:S05]  /*10cb0*/  BSYNC.RECONVERGENT B8 ;  /* 0x0000000000087941 */ /* 0x000fea0003800200 */
.L_x_416:
[----:B------:R-:W-:-:S07]  /*10cc0*/  MOV R12, R11 ;  /* 0x0000000b000c7202 */ /* 0x000fce0000000f00 */
.L_x_415:
[----:B------:R-:W-:Y:S05]  /*10cd0*/  BSYNC.RECONVERGENT B7 ;  /* 0x0000000000077941 */ /* 0x000fea0003800200 */
.L_x_414:
        /* <DEDUP_REMOVED lines=19> */
.L_x_419:
[----:B------:R-:W-:Y:S05]  /*10e10*/  BSYNC.RECONVERGENT B7 ;  /* 0x0000000000077941 */ /* 0x000fea0003800200 */
.L_x_418:
        /* <DEDUP_REMOVED lines=29> */
.L_x_422:
[----:B------:R-:W-:Y:S05]  /*10ff0*/  BSYNC.RECONVERGENT B8 ;  /* 0x0000000000087941 */ /* 0x000fea0003800200 */
.L_x_421:
[----:B------:R-:W-:Y:S05]  /*11000*/  BSYNC.RECONVERGENT B7 ;  /* 0x0000000000077941 */ /* 0x000fea0003800200 */
.L_x_420:
        /* <DEDUP_REMOVED lines=19> */
.L_x_424:
[----:B------:R-:W-:Y:S05]  /*11140*/  BSYNC.RECONVERGENT B7 ;  /* 0x0000000000077941 */ /* 0x000fea0003800200 */
.L_x_423:
        /* <DEDUP_REMOVED lines=29> */
.L_x_427:
[----:B------:R-:W-:Y:S05]  /*11320*/  BSYNC.RECONVERGENT B8 ;  /* 0x0000000000087941 */ /* 0x000fea0003800200 */
.L_x_426:
[----:B------:R-:W-:Y:S05]  /*11330*/  BSYNC.RECONVERGENT B7 ;  /* 0x0000000000077941 */ /* 0x000fea0003800200 */
.L_x_425:
        /* <DEDUP_REMOVED lines=19> */
.L_x_429:
[----:B------:R-:W-:Y:S05]  /*11470*/  BSYNC.RECONVERGENT B7 ;  /* 0x0000000000077941 */ /* 0x000fea0003800200 */
.L_x_428:
        /* <DEDUP_REMOVED lines=29> */
.L_x_432:
[----:B------:R-:W-:Y:S05]  /*11650*/  BSYNC.RECONVERGENT B8 ;  /* 0x0000000000087941 */ /* 0x000fea0003800200 */
.L_x_431:
[----:B------:R-:W-:Y:S05]  /*11660*/  BSYNC.RECONVERGENT B7 ;  /* 0x0000000000077941 */ /* 0x000fea0003800200 */
.L_x_430:
        /* <DEDUP_REMOVED lines=19> */
.L_x_434:
[----:B------:R-:W-:Y:S05]  /*117a0*/  BSYNC.RECONVERGENT B7 ;  /* 0x0000000000077941 */ /* 0x000fea0003800200 */
.L_x_433:
        /* <DEDUP_REMOVED lines=28> */
.L_x_437:
[----:B------:R-:W-:Y:S05]  /*11970*/  BSYNC.RECONVERGENT B8 ;  /* 0x0000000000087941 */ /* 0x000fea0003800200 */
.L_x_436:
[----:B------:R-:W-:Y:S05]  /*11980*/  BSYNC.RECONVERGENT B7 ;  /* 0x0000000000077941 */ /* 0x000fea0003800200 */
.L_x_435:
        /* <DEDUP_REMOVED lines=19> */
.L_x_439:
[----:B------:R-:W-:Y:S05]  /*11ac0*/  BSYNC.RECONVERGENT B7 ;  /* 0x0000000000077941 */ /* 0x000fea0003800200 */
.L_x_438:
        /* <DEDUP_REMOVED lines=28> */
.L_x_442:
[----:B------:R-:W-:Y:S05]  /*11c90*/  BSYNC.RECONVERGENT B8 ;  /* 0x0000000000087941 */ /* 0x000fea0003800200 */
.L_x_441:
[----:B------:R-:W-:Y:S05]  /*11ca0*/  BSYNC.RECONVERGENT B7 ;  /* 0x0000000000077941 */ /* 0x000fea0003800200 */
.L_x_440:
        /* <DEDUP_REMOVED lines=18> */
.L_x_444:
[----:B------:R-:W-:Y:S05]  /*11dd0*/  BSYNC.RECONVERGENT B7 ;  /* 0x0000000000077941 */ /* 0x000fea0003800200 */
.L_x_443:
        /* <DEDUP_REMOVED lines=28> */
.L_x_447:
[----:B------:R-:W-:Y:S05]  /*11fa0*/  BSYNC.RECONVERGENT B8 ;  /* 0x0000000000087941 */ /* 0x000fea0003800200 */
.L_x_446:
[----:B------:R-:W-:Y:S05]  /*11fb0*/  BSYNC.RECONVERGENT B7 ;  /* 0x0000000000077941 */ /* 0x000fea0003800200 */
.L_x_445:
        /* <DEDUP_REMOVED lines=18> */
.L_x_449:
[----:B------:R-:W-:Y:S05]  /*120e0*/  BSYNC.RECONVERGENT B7 ;  /* 0x0000000000077941 */ /* 0x000fea0003800200 */
.L_x_448:
        /* <DEDUP_REMOVED lines=28> */
.L_x_452:
[----:B------:R-:W-:Y:S05]  /*122b0*/  BSYNC.RECONVERGENT B8 ;  /* 0x0000000000087941 */ /* 0x000fea0003800200 */
.L_x_451:
[----:B------:R-:W-:Y:S05]  /*122c0*/  BSYNC.RECONVERGENT B7 ;  /* 0x0000000000077941 */ /* 0x000fea0003800200 */
.L_x_450:
        /* <DEDUP_REMOVED lines=18> */
.L_x_454:
[----:B------:R-:W-:Y:S05]  /*123f0*/  BSYNC.RECONVERGENT B7 ;  /* 0x0000000000077941 */ /* 0x000fea0003800200 */
.L_x_453:
        /* <DEDUP_REMOVED lines=28> */
.L_x_457:
[----:B------:R-:W-:Y:S05]  /*125c0*/  BSYNC.RECONVERGENT B8 ;  /* 0x0000000000087941 */ /* 0x000fea0003800200 */
.L_x_456:
[----:B------:R-:W-:Y:S05]  /*125d0*/  BSYNC.RECONVERGENT B7 ;  /* 0x0000000000077941 */ /* 0x000fea0003800200 */
.L_x_455:
        /* <DEDUP_REMOVED lines=18> */
.L_x_459:
[----:B------:R-:W-:Y:S05]  /*12700*/  BSYNC.RECONVERGENT B7 ;  /* 0x0000000000077941 */ /* 0x000fea0003800200 */
.L_x_458:
        /* <DEDUP_REMOVED lines=28> */
.L_x_462:
[----:B------:R-:W-:Y:S05]  /*128d0*/  BSYNC.RECONVERGENT B8 ;  /* 0x0000000000087941 */ /* 0x000fea0003800200 */
.L_x_461:
[----:B------:R-:W-:Y:S05]  /*128e0*/  BSYNC.RECONVERGENT B7 ;  /* 0x0000000000077941 */ /* 0x000fea0003800200 */
.L_x_460:
        /* <DEDUP_REMOVED lines=18> */
.L_x_464:
[----:B------:R-:W-:Y:S05]  /*12a10*/  BSYNC.RECONVERGENT B7 ;  /* 0x0000000000077941 */ /* 0x000fea0003800200 */
.L_x_463:
        /* <DEDUP_REMOVED lines=28> */
.L_x_467:
[----:B------:R-:W-:Y:S05]  /*12be0*/  BSYNC.RECONVERGENT B8 ;  /* 0x0000000000087941 */ /* 0x000fea0003800200 */
.L_x_466:
[----:B------:R-:W-:Y:S05]  /*12bf0*/  BSYNC.RECONVERGENT B7 ;  /* 0x0000000000077941 */ /* 0x000fea0003800200 */
.L_x_465:
        /* <DEDUP_REMOVED lines=18> */
.L_x_469:
[----:B------:R-:W-:Y:S05]  /*12d20*/  BSYNC.RECONVERGENT B7 ;  /* 0x0000000000077941 */ /* 0x000fea0003800200 */
.L_x_468:
        /* <DEDUP_REMOVED lines=21> */
.L_x_411:
[----:B------:R-:W-:Y:S05]  /*12e80*/  BSYNC.RECONVERGENT B6 ;  /* 0x0000000000067941 */ /* 0x000fea0003800200 */
.L_x_410:
[----:B------:R-:W1:Y:S01]  /*12e90*/  LDCU UR4, c[0x0][0x3d8] ;  /* 0x00007b00ff0477ac */ /* 0x000e620008000800 */
[----:B------:R-:W-:-:S04]  /*12ea0*/  IADD3 R33, PT, PT, R33, 0x1, RZ ;  /* 0x0000000121217810 */ /* 0x000fc80007ffe0ff */
[----:B-1----:R-:W-:-:S13]  /*12eb0*/  ISETP.NE.AND P0, PT, R33, UR4, PT ;  /* 0x0000000421007c0c */ /* 0x002fda000bf05270 */
[----:B------:R-:W-:Y:S05]  /*12ec0*/  @P0 BRA `(.L_x_470) ;  /* 0xffffffd400d40947 */ /* 0x000fea000383ffff */
.L_x_346:
[----:B------:R-:W-:Y:S05]  /*12ed0*/  BSYNC.RECONVERGENT B5 ;  /* 0x0000000000057941 */ /* 0x000fea0003800200 */
.L_x_345:
[----:B------:R-:W-:-:S04]  /*12ee0*/  IADD3 R34, PT, PT, R34, 0x20, RZ ;  /* 0x0000002022227810 */ /* 0x000fc80007ffe0ff */
[----:B------:R-:W-:-:S13]  /*12ef0*/  ISETP.GE.AND P0, PT, R34, R42, PT ;  /* 0x0000002a2200720c */ /* 0x000fda0003f06270 */
[----:B------:R-:W-:Y:S05]  /*12f00*/  @!P0 BRA `(.L_x_471) ;  /* 0xffffffac00508947 */ /* 0x000fea000383ffff */
.L_x_85:
[----:B------:R-:W-:Y:S05]  /*12f10*/  BSYNC.RECONVERGENT B2 ;  /* 0x0000000000027941 */ /* 0x000fea0003800200 */
.L_x_84:
[----:B------:R-:W-:Y:S01]  /*12f20*/  UMOV UR4, 0xffffffff ;  /* 0xffffffff00047882 */ /* 0x000fe20000000000 */
[----:B------:R-:W-:Y:S02]  /*12f30*/  ISETP.NE.AND P0, PT, R43, RZ, PT ;  /* 0x000000ff2b00720c */ /* 0x000fe40003f05270 */
[----:B------:R-:W-:Y:S11]  /*12f40*/  BRA.DIV UR4, `(.L_x_472) ;  /* 0x0000001a04b47947 */ /* 0x000ff6000b800000 */
[----:B-----5:R-:W-:Y:S04]  /*12f50*/  SHFL.DOWN PT, R3, R49, 0x10, 0x1f ;  /* 0x0a001f0031037f89 */ /* 0x020fe800000e0000 */
[----:B------:R-:W1:Y:S02]  /*12f60*/  SHFL.DOWN PT, R2, R48, 0x10, 0x1f ;  /* 0x0a001f0030027f89 */ /* 0x000e6400000e0000 */
[----:B-1----:R-:W-:-:S07]  /*12f70*/  DADD R2, R2, R48 ;  /* 0x0000000002027229 */ /* 0x002fce0000000030 */
[----:B------:R-:W-:Y:S04]  /*12f80*/  SHFL.DOWN PT, R5, R3, 0x8, 0x1f ;  /* 0x09001f0003057f89 */ /* 0x000fe800000e0000 */
[----:B------:R-:W1:Y:S02]  /*12f90*/  SHFL.DOWN PT, R4, R2, 0x8, 0x1f ;  /* 0x09001f0002047f89 */ /* 0x000e6400000e0000 */
[----:B-1----:R-:W-:-:S07]  /*12fa0*/  DADD R4, R2, R4 ;  /* 0x0000000002047229 */ /* 0x002fce0000000004 */
[----:B------:R-:W1:Y:S04]  /*12fb0*/  SHFL.DOWN PT, R7, R5, 0x4, 0x1f ;  /* 0x08801f0005077f89 */ /* 0x000e6800000e0000 */
[----:B------:R-:W2:Y:S01]  /*12fc0*/  SHFL.DOWN PT, R6, R4, 0x4, 0x1f ;  /* 0x08801f0004067f89 */ /* 0x000ea200000e0000 */
[----:B-1----:R-:W-:Y:S02]  /*12fd0*/  MOV R3, R7 ;  /* 0x0000000700037202 */ /* 0x002fe40000000f00 */
[----:B--2---:R-:W-:-:S06]  /*12fe0*/  MOV R2, R6 ;  /* 0x0000000600027202 */ /* 0x004fcc0000000f00 */
[----:B------:R-:W-:-:S07]  /*12ff0*/  DADD R6, R4, R2 ;  /* 0x0000000004067229 */ /* 0x000fce0000000002 */
[----:B0-----:R-:W0:Y:S04]  /*13000*/  SHFL.DOWN PT, R9, R7, 0x2, 0x1f ;  /* 0x08401f0007097f89 */ /* 0x001e2800000e0000 */
[----:B------:R-:W1:Y:S01]  /*13010*/  SHFL.DOWN PT, R8, R6, 0x2, 0x1f ;  /* 0x08401f0006087f89 */ /* 0x000e6200000e0000 */
[----:B0-----:R-:W-:Y:S02]  /*13020*/  MOV R3, R9 ;  /* 0x0000000900037202 */ /* 0x001fe40000000f00 */
[----:B-1----:R-:W-:-:S06]  /*13030*/  MOV R2, R8 ;  /* 0x0000000800027202 */ /* 0x002fcc0000000f00 */
[----:B------:R-:W-:-:S07]  /*13040*/  DADD R8, R6, R2 ;  /* 0x0000000006087229 */ /* 0x000fce0000000002 */
[----:B------:R0:W1:Y:S04]  /*13050*/  SHFL.DOWN PT, R3, R9, 0x1, 0x1f ;  /* 0x08201f0009037f89 */ /* 0x00006800000e0000 */
[----:B------:R0:W2:Y:S02]  /*13060*/  SHFL.DOWN PT, R2, R8, 0x1, 0x1f ;  /* 0x08201f0008027f89 */ /* 0x0000a400000e0000 */
.L_x_512:
[----:B------:R-:W3:Y:S01]  /*13070*/  @!P0 LDC.64 R4, c[0x0][0x3d0] ;  /* 0x0000f400ff048b82 */ /* 0x000ee20000000a00 */
[----:B-12---:R-:W-:Y:S01]  /*13080*/  DADD R2, R8, R2 ;  /* 0x0000000008027229 */ /* 0x006fe20000000002 */
[----:B------:R-:W-:-:S07]  /*13090*/  @!P0 MOV R0, RZ ;  /* 0x000000ff00008202 */ /* 0x000fce0000000f00 */
[----:B---3--:R-:W-:-:S08]  /*130a0*/  @!P0 DADD R2, -R2, R4 ;  /* 0x0000000002028229 */ /* 0x008fd00000000104 */
[----:B------:R-:W-:Y:S02]  /*130b0*/  @!P0 DSETP.MAX.AND P1, P2, RZ, R2, PT ;  /* 0x00000002ff00822a */ /* 0x000fe40003a2f000 */
[----:B------:R-:W-:-:S04]  /*130c0*/  @!P0 MOV R5, R3 ;  /* 0x0000000300058202 */ /* 0x000fc80000000f00 */
[----:B------:R-:W-:Y:S02]  /*130d0*/  @!P0 FSEL R0, R0, R5, P1 ;  /* 0x0000000500008208 */ /* 0x000fe40000800000 */
[----:B------:R-:W-:Y:S02]  /*130e0*/  @!P0 LOP3.LUT R7, R5, 0x80000, RZ, 0xfc, !PT ;  /* 0x0008000005078812 */ /* 0x000fe400078efcff */
[----:B------:R-:W-:Y:S02]  /*130f0*/  @!P0 MOV R5, R2 ;  /* 0x0000000200058202 */ /* 0x000fe40000000f00 */
[----:B------:R-:W-:Y:S02]  /*13100*/  @!P0 MOV R2, RZ ;  /* 0x000000ff00028202 */ /* 0x000fe40000000f00 */
[----:B------:R-:W-:Y:S02]  /*13110*/  @!P0 SEL R3, R7, R0, P2 ;  /* 0x0000000007038207 */ /* 0x000fe40001000000 */
[----:B------:R-:W-:-:S06]  /*13120*/  @!P0 SEL R2, R2, R5, P1 ;  /* 0x0000000502028207 */ /* 0x000fcc0000800000 */
[----:B------:R-:W-:-:S11]  /*13130*/  @!P0 DADD R50, R50, R2 ;  /* 0x0000000032328229 */ /* 0x000fd60000000002 */
.L_x_83:
[----:B------:R-:W-:Y:S05]  /*13140*/  BSYNC B3 ;  /* 0x0000000000037941 */ /* 0x000fea0003800000 */
.L_x_82:
[----:B------:R-:W1:Y:S01]  /*13150*/  LDCU UR4, c[0x0][0x3d8] ;  /* 0x00007b00ff0477ac */ /* 0x000e620008000800 */
[----:B------:R-:W-:-:S04]  /*13160*/  IADD3 R35, PT, PT, R35, 0x8, RZ ;  /* 0x0000000823237810 */ /* 0x000fc80007ffe0ff */
[----:B-1----:R-:W-:-:S13]  /*13170*/  ISETP.GE.AND P0, PT, R35, UR4, PT ;  /* 0x0000000423007c0c */ /* 0x002fda000bf06270 */
[----:B------:R-:W-:Y:S05]  /*13180*/  @!P0 BRA `(.L_x_473) ;  /* 0xffffff0000888947 */ /* 0x000fea000383ffff */
.L_x_81:
[----:B------:R-:W-:Y:S05]  /*13190*/  BSYNC B4 ;  /* 0x0000000000047941 */ /* 0x000fea0003800000 */
.L_x_80:
[----:B------:R-:W-:Y:S01]  /*131a0*/  ISETP.NE.AND P0, PT, R44, RZ, PT ;  /* 0x000000ff2c00720c */ /* 0x000fe20003f05270 */
[----:B------:R-:W-:-:S12]  /*131b0*/  BSSY.RECONVERGENT B0, `(.L_x_474) ;  /* 0x000000b000007945 */ /* 0x000fd80003800200 */
[----:B------:R-:W-:Y:S05]  /*131c0*/  @P0 BRA `(.L_x_475) ;  /* 0x0000000000240947 */ /* 0x000fea0003800000 */
[----:B------:R-:W1:Y:S01]  /*131d0*/  LDC.64 R2, c[0x0][0x3d0] ;  /* 0x0000f400ff027b82 */ /* 0x000e620000000a00 */
[----:B------:R-:W-:Y:S01]  /*131e0*/  DSETP.GT.AND P0, PT, R50, RZ, PT ;  /* 0x000000ff3200722a */ /* 0x000fe20003f04000 */
[----:B------:R-:W-:-:S06]  /*131f0*/  UMOV UR4, 0x400 ;  /* 0x0000040000047882 */ /* 0x000fcc0000000000 */
[----:B------:R-:W2:Y:S01]  /*13200*/  S2UR UR5, SR_CgaCtaId ;  /* 0x00000000000579c3 */ /* 0x000ea20000008800 */
[----:B-1----:R-:W-:Y:S01]  /*13210*/  DMUL R2, R2, 0.5 ;  /* 0x3fe0000002027828 */ /* 0x002fe20000000000 */
[----:B--2---:R-:W-:-:S09]  /*13220*/  ULEA UR4, UR5, UR4, 0x18 ;  /* 0x0000000405047291 */ /* 0x004fd2000f8ec0ff */
[----:B------:R-:W-:Y:S02]  /*13230*/  FSEL R2, R50, R2, P0 ;  /* 0x0000000232027208 */ /* 0x000fe40000000000 */
[----:B------:R-:W-:-:S05]  /*13240*/  FSEL R3, R51, R3, P0 ;  /* 0x0000000333037208 */ /* 0x000fca0000000000 */
[----:B------:R1:W-:Y:S02]  /*13250*/  STS.64 [UR4+0x2e0], R2 ;  /* 0x0002e002ff007988 */ /* 0x0003e40008000a04 */
.L_x_475:
[----:B------:R-:W-:Y:S05]  /*13260*/  BSYNC.RECONVERGENT B0 ;  /* 0x0000000000007941 */ /* 0x000fea0003800200 */
.L_x_474:
[----:B------:R-:W-:-:S03]  /*13270*/  UMOV UR4, 0xffffffff ;  /* 0xffffffff00047882 */ /* 0x000fc60000000000 */
[----:B------:R-:W-:Y:S05]  /*13280*/  BRA.DIV UR4, `(.L_x_476) ;  /* 0x0000001a04f07947 */ /* 0x000fea000b800000 */
[----:B------:R-:W-:Y:S06]  /*13290*/  BAR.SYNC.DEFER_BLOCKING 0x0 ;  /* 0x0000000000007b1d */ /* 0x000fec0000010000 */
.L_x_515:
[----:B------:R-:W-:Y:S01]  /*132a0*/  ISETP.GT.U32.AND P0, PT, R44, 0x4a, PT ;  /* 0x0000004a2c00780c */ /* 0x000fe20003f04070 */
[----:B------:R-:W-:Y:S01]  /*132b0*/  BSSY.RECONVERGENT B0, `(.L_x_477) ;  /* 0x0000045000007945 */ /* 0x000fe20003800200 */
[----:B------:R-:W-:Y:S01]  /*132c0*/  HFMA2 R6, -RZ, RZ, 0.0078125, 0 ;  /* 0x20000000ff067431 */ /* 0x000fe200000001ff */
[----:B------:R-:W-:Y:S01]  /*132d0*/  MOV R7, 0xc202a05f ;  /* 0xc202a05f00077802 */ /* 0x000fe20000000f00 */
[----:B0-----:R-:W-:Y:S01]  /*132e0*/  HFMA2 R8, -RZ, RZ, 0.0078125, 0 ;  /* 0x20000000ff087431 */ /* 0x001fe200000001ff */
[----:B------:R-:W-:-:S08]  /*132f0*/  MOV R9, 0x4202a05f ;  /* 0x4202a05f00097802 */ /* 0x000fd00000000f00 */
[----:B------:R-:W-:Y:S05]  /*13300*/  @P0 BRA `(.L_x_478) ;  /* 0x0000000000fc0947 */ /* 0x000fea0003800000 */
[----:B------:R-:W0:Y:S01]  /*13310*/  S2UR UR5, SR_CgaCtaId ;  /* 0x00000000000579c3 */ /* 0x000e220000008800 */
[----:B------:R-:W-:Y:S01]  /*13320*/  UMOV UR4, 0x400 ;  /* 0x0000040000047882 */ /* 0x000fe20000000000 */
[----:B------:R-:W-:Y:S01]  /*13330*/  UMOV UR7, 0x3fb99999 ;  /* 0x3fb9999900077882 */ /* 0x000fe20000000000 */
[----:B-1----:R-:W-:Y:S01]  /*13340*/  CS2R R2, SRZ ;  /* 0x0000000000027805 */ /* 0x002fe2000001ff00 */
[----:B0-----:R-:W-:-:S09]  /*13350*/  ULEA UR6, UR5, UR4, 0x18 ;  /* 0x0000000405067291 */ /* 0x001fd2000f8ec0ff */
[----:B------:R-:W0:Y:S01]  /*13360*/  LDS.64 R4, [UR6+0x2e0] ;  /* 0x0002e006ff047984 */ /* 0x000e220008000a00 */
[----:B------:R-:W-:Y:S02]  /*13370*/  UMOV UR6, 0x9999999a ;  /* 0x9999999a00067882 */ /* 0x000fe40000000000 */
[----:B0-----:R-:W-:-:S14]  /*13380*/  DSETP.GT.AND P0, PT, R4, UR6, PT ;  /* 0x0000000604007e2a */ /* 0x001fdc000bf04000 */
[----:B------:R-:W-:Y:S05]  /*13390*/  @!P0 BRA `(.L_x_479) ;  /* 0x00000000008c8947 */ /* 0x000fea0003800000 */
[----:B------:R-:W-:Y:S01]  /*133a0*/  UIADD3 UR4, UPT, UPT, UR4, 0x88, URZ ;  /* 0x0000008804047890 */ /* 0x000fe2000fffe0ff */
[----:B------:R-:W0:Y:S01]  /*133b0*/  MUFU.RCP64H R7, R5 ;  /* 0x0000000500077308 */ /* 0x000e220000001800 */
[----:B------:R-:W-:Y:S01]  /*133c0*/  MOV R6, 0x1 ;  /* 0x0000000100067802 */ /* 0x000fe20000000f00 */
[----:B------:R-:W-:Y:S01]  /*133d0*/  BSSY.RECONVERGENT B1, `(.L_x_479) ;  /* 0x000001f000017945 */ /* 0x000fe20003800200 */
[----:B------:R-:W-:-:S06]  /*133e0*/  ULEA UR4, UR5, UR4, 0x18 ;  /* 0x0000000405047291 */ /* 0x000fcc000f8ec0ff */
[----:B------:R-:W-:-:S05]  /*133f0*/  LEA R0, R44, UR4, 0x3 ;  /* 0x000000042c007c11 */ /* 0x000fca000f8e18ff */
[----:B------:R1:W2:Y:S01]  /*13400*/  LDS.64 R2, [R0] ;  /* 0x0000000000027984 */ /* 0x0002a20000000a00 */
[----:B------:R-:W2:Y:S01]  /*13410*/  LDCU.64 UR4, c[0x0][0x3d0] ;  /* 0x00007a00ff0477ac */ /* 0x000ea20008000a00 */
[----:B0-----:R-:W-:Y:S01]  /*13420*/  DFMA R8, -R4, R6, 1 ;  /* 0x3ff000000408742b */ /* 0x001fe20000000106 */
[----:B-1----:R-:W-:-:S07]  /*13430*/  MOV R0, RZ ;  /* 0x000000ff00007202 */ /* 0x002fce0000000f00 */
[----:B------:R-:W-:-:S08]  /*13440*/  DFMA R8, R8, R8, R8 ;  /* 0x000000080808722b */ /* 0x000fd00000000008 */
[----:B------:R-:W-:-:S08]  /*13450*/  DFMA R8, R6, R8, R6 ;  /* 0x000000080608722b */ /* 0x000fd00000000006 */
[----:B------:R-:W-:Y:S02]  /*13460*/  DFMA R6, -R4, R8, 1 ;  /* 0x3ff000000406742b */ /* 0x000fe40000000108 */
[----:B--2---:R-:W-:-:S08]  /*13470*/  DADD R2, -R2, UR4 ;  /* 0x0000000402027e29 */ /* 0x004fd00008000100 */
[----:B------:R-:W-:Y:S02]  /*13480*/  DSETP.MAX.AND P0, P1, RZ, R2, PT ;  /* 0x00000002ff00722a */ /* 0x000fe4000390f000 */
[----:B------:R-:W-:Y:S02]  /*13490*/  MOV R13, R3 ;  /* 0x00000003000d7202 */ /* 0x000fe40000000f00 */
[----:B------:R-:W-:Y:S01]  /*134a0*/  MOV R11, R2 ;  /* 0x00000002000b7202 */ /* 0x000fe20000000f00 */
[----:B------:R-:W-:Y:S01]  /*134b0*/  DFMA R2, R8, R6, R8 ;  /* 0x000000060802722b */ /* 0x000fe20000000008 */
[----:B------:R-:W-:Y:S02]  /*134c0*/  FSEL R15, R0, R13, P0 ;  /* 0x0000000d000f7208 */ /* 0x000fe40000000000 */
[----:B------:R-:W-:-:S04]  /*134d0*/  MOV R6, RZ ;  /* 0x000000ff00067202 */ /* 0x000fc80000000f00 */
[----:B------:R-:W-:Y:S02]  /*134e0*/  SEL R6, R6, R11, P0 ;  /* 0x0000000b06067207 */ /* 0x000fe40000000000 */
[----:B------:R-:W-:-:S04]  /*134f0*/  @P1 LOP3.LUT R15, R13, 0x80000, RZ, 0xfc, !PT ;  /* 0x000800000d0f1812 */ /* 0x000fc800078efcff */
[----:B------:R-:W-:-:S04]  /*13500*/  MOV R7, R15 ;  /* 0x0000000f00077202 */ /* 0x000fc80000000f00 */
[----:B------:R-:W-:Y:S02]  /*13510*/  FSETP.GEU.AND P1, PT, |R7|, 6.5827683646048100446e-37, PT ;  /* 0x036000000700780b */ /* 0x000fe40003f2e200 */
[----:B------:R-:W-:-:S08]  /*13520*/  DMUL R8, R6, R2 ;  /* 0x0000000206087228 */ /* 0x000fd00000000000 */
[----:B------:R-:W-:-:S08]  /*13530*/  DFMA R10, -R4, R8, R6 ;  /* 0x00000008040a722b */ /* 0x000fd00000000106 */
[----:B------:R-:W-:-:S10]  /*13540*/  DFMA R2, R2, R10, R8 ;  /* 0x0000000a0202722b */ /* 0x000fd40000000008 */
[----:B------:R-:W-:-:S05]  /*13550*/  FFMA R0, RZ, R5, R3 ;  /* 0x00000005ff007223 */ /* 0x000fca0000000003 */
[----:B------:R-:W-:-:S13]  /*13560*/  FSETP.GT.AND P0, PT, |R0|, 1.469367938527859385e-39, PT ;  /* 0x001000000000780b */ /* 0x000fda0003f04200 */
[----:B------:R-:W-:Y:S05]  /*13570*/  @P0 BRA P1, `(.L_x_480) ;  /* 0x0000000000100947 */ /* 0x000fea0000800000 */
[----:B------:R-:W-:-:S07]  /*13580*/  MOV R16, 0x135a0 ;  /* 0x000135a000107802 */ /* 0x000fce0000000f00 */
[----:B-----5:R-:W-:Y:S05]  /*13590*/  CALL.REL.NOINC `($__internal_1_$__cuda_sm20_div_rn_f64_full) ;  /* 0x0000002400cc7944 */ /* 0x020fea0003c00000 */
[----:B------:R-:W-:Y:S02]  /*135a0*/  MOV R2, R10 ;  /* 0x0000000a00027202 */ /* 0x000fe40000000f00 */
[----:B------:R-:W-:-:S07]  /*135b0*/  MOV R3, R11 ;  /* 0x0000000b00037202 */ /* 0x000fce0000000f00 */
.L_x_480:
[----:B------:R-:W-:Y:S05]  /*135c0*/  BSYNC.RECONVERGENT B1 ;  /* 0x0000000000017941 */ /* 0x000fea0003800200 */
.L_x_479:
[----:B------:R-:W-:Y:S01]  /*135d0*/  UMOV UR6, 0x20000000 ;  /* 0x2000000000067882 */ /* 0x000fe20000000000 */
[----:B------:R-:W-:Y:S01]  /*135e0*/  UMOV UR7, 0x4202a05f ;  /* 0x4202a05f00077882 */ /* 0x000fe20000000000 */
[----:B------:R-:W-:Y:S01]  /*135f0*/  UMOV UR4, 0x20000000 ;  /* 0x2000000000047882 */ /* 0x000fe20000000000 */
[----:B------:R-:W-:Y:S01]  /*13600*/  UMOV UR5, 0x4202a05f ;  /* 0x4202a05f00057882 */ /* 0x000fe20000000000 */
[C---:B------:R-:W-:Y:S01]  /*13610*/  DSETP.MAX.AND P0, P1, R2.reuse, -UR6, PT ;  /* 0x8000000602007e2a */ /* 0x040fe2000b90f000 */
[-C--:B------:R-:W-:Y:S01]  /*13620*/  MOV R0, R3.reuse ;  /* 0x0000000300007202 */ /* 0x080fe20000000f00 */
[----:B------:R-:W-:Y:S01]  /*13630*/  DSETP.MIN.AND P2, P3, R2, UR4, PT ;  /* 0x0000000402007e2a */ /* 0x000fe2000bb40000 */
[----:B------:R-:W-:Y:S01]  /*13640*/  MOV R4, R3 ;  /* 0x0000000300047202 */ /* 0x000fe20000000f00 */
[----:B------:R-:W-:Y:S01]  /*13650*/  UMOV UR8, UR7 ;  /* 0x0000000700087c82 */ /* 0x000fe20008000000 */
[----:B------:R-:W-:Y:S01]  /*13660*/  UMOV UR9, UR5 ;  /* 0x0000000500097c82 */ /* 0x000fe20008000000 */
[----:B------:R-:W-:-:S02]  /*13670*/  FSEL R7, R0, -UR8, P0 ;  /* 0x8000000800077c08 */ /* 0x000fc40008000000 */
[----:B------:R-:W-:Y:S02]  /*13680*/  FSEL R9, R4, UR9, P2 ;  /* 0x0000000904097c08 */ /* 0x000fe40009000000 */
[----:B------:R-:W-:Y:S02]  /*13690*/  MOV R0, UR8 ;  /* 0x0000000800007c02 */ /* 0x000fe40008000f00 */
[----:B------:R-:W-:Y:S02]  /*136a0*/  MOV R4, UR9 ;  /* 0x0000000900047c02 */ /* 0x000fe40008000f00 */
[----:B------:R-:W-:Y:S02]  /*136b0*/  MOV R6, R2 ;  /* 0x0000000200067202 */ /* 0x000fe40000000f00 */
[----:B------:R-:W-:Y:S02]  /*136c0*/  @P1 LOP3.LUT R7, R0, 0x80000, RZ, 0xfc, !PT ;  /* 0x0008000000071812 */ /* 0x000fe400078efcff */
[----:B------:R-:W-:-:S02]  /*136d0*/  @P3 LOP3.LUT R9, R4, 0x80000, RZ, 0xfc, !PT ;  /* 0x0008000004093812 */ /* 0x000fc400078efcff */
[----:B------:R-:W-:Y:S02]  /*136e0*/  SEL R6, R6, UR6, P0 ;  /* 0x0000000606067c07 */ /* 0x000fe40008000000 */
[----:B------:R-:W-:-:S07]  /*136f0*/  SEL R8, R2, UR4, P2 ;  /* 0x0000000402087c07 */ /* 0x000fce0009000000 */
.L_x_478:
[----:B------:R-:W-:Y:S05]  /*13700*/  BSYNC.RECONVERGENT B0 ;  /* 0x0000000000007941 */ /* 0x000fea0003800200 */
.L_x_477:
[----:B------:R-:W0:Y:S01]  /*13710*/  S2R R4, SR_CgaCtaId ;  /* 0x0000000000047919 */ /* 0x000e220000008800 */
[----:B-1----:R-:W-:Y:S01]  /*13720*/  MOV R3, 0x400 ;  /* 0x0000040000037802 */ /* 0x002fe20000000f00 */
[----:B------:R-:W-:-:S03]  /*13730*/  UMOV UR4, 0xffffffff ;  /* 0xffffffff00047882 */ /* 0x000fc60000000000 */
[C---:B------:R-:W-:Y:S02]  /*13740*/  IADD3 R5, PT, PT, R3.reuse, 0x2e8, RZ ;  /* 0x000002e803057810 */ /* 0x040fe40007ffe0ff */
[----:B------:R-:W-:Y:S02]  /*13750*/  IADD3 R11, PT, PT, R3, 0xae8, RZ ;  /* 0x00000ae8030b7810 */ /* 0x000fe40007ffe0ff */
[C---:B0-----:R-:W-:Y:S02]  /*13760*/  LEA R5, R4.reuse, R5, 0x18 ;  /* 0x0000000504057211 */ /* 0x041fe400078ec0ff */
[----:B------:R-:W-:Y:S02]  /*13770*/  LEA R11, R4, R11, 0x18 ;  /* 0x0000000b040b7211 */ /* 0x000fe400078ec0ff */
[C---:B------:R-:W-:Y:S02]  /*13780*/  LEA R2, R44.reuse, R5, 0x3 ;  /* 0x000000052c027211 */ /* 0x040fe400078e18ff */
[----:B------:R-:W-:-:S03]  /*13790*/  LEA R0, R44, R11, 0x3 ;  /* 0x0000000b2c007211 */ /* 0x000fc600078e18ff */
[----:B------:R0:W-:Y:S04]  /*137a0*/  STS.64 [R2], R8 ;  /* 0x0000000802007388 */ /* 0x0001e80000000a00 */
[----:B------:R0:W-:Y:S01]  /*137b0*/  STS.64 [R0], R6 ;  /* 0x0000000600007388 */ /* 0x0001e20000000a00 */
[----:B------:R-:W-:Y:S05]  /*137c0*/  BRA.DIV UR4, `(.L_x_481) ;  /* 0x0000001604cc7947 */ /* 0x000fea000b800000 */
[----:B------:R-:W-:Y:S01]  /*137d0*/  BAR.SYNC.DEFER_BLOCKING 0x0 ;  /* 0x0000000000007b1d */ /* 0x000fe20000010000 */
[----:B------:R-:W-:-:S13]  /*137e0*/  ISETP.GT.U32.AND P1, PT, R44, 0x7f, PT ;  /* 0x0000007f2c00780c */ /* 0x000fda0003f24070 */
[----:B0-----:R-:W0:Y:S04]  /*137f0*/  @!P1 LDS.64 R6, [R2] ;  /* 0x0000000002069984 */ /* 0x001e280000000a00 */
[----:B------:R-:W1:Y:S01]  /*13800*/  @!P1 LDS.64 R8, [R2+0x400] ;  /* 0x0004000002089984 */ /* 0x000e620000000a00 */
[----:B0-----:R-:W-:Y:S01]  /*13810*/  @!P1 MOV R5, R7 ;  /* 0x0000000700059202 */ /* 0x001fe20000000f00 */
[----:B-1----:R-:W-:Y:S01]  /*13820*/  @!P1 DSETP.MIN.AND P0, P2, R6, R8, PT ;  /* 0x000000080600922a */ /* 0x002fe20003a00000 */
[----:B------:R-:W-:-:S05]  /*13830*/  @!P1 MOV R10, R9 ;  /* 0x00000009000a9202 */ /* 0x000fca0000000f00 */
[----:B------:R-:W-:Y:S02]  /*13840*/  @!P1 FSEL R5, R5, R10, P0 ;  /* 0x0000000a05059208 */ /* 0x000fe40000000000 */
[----:B------:R-:W-:Y:S02]  /*13850*/  @!P1 LOP3.LUT R10, R10, 0x80000, RZ, 0xfc, !PT ;  /* 0x000800000a0a9812 */ /* 0x000fe400078efcff */
[----:B------:R-:W-:Y:S02]  /*13860*/  @!P1 SEL R6, R6, R8, P0 ;  /* 0x0000000806069207 */ /* 0x000fe40000000000 */
[----:B------:R-:W-:-:S05]  /*13870*/  @!P1 SEL R7, R10, R5, P2 ;  /* 0x000000050a079207 */ /* 0x000fca0001000000 */
[----:B------:R-:W-:Y:S04]  /*13880*/  @!P1 STS.64 [R2], R6 ;  /* 0x0000000602009388 */ /* 0x000fe80000000a00 */
[----:B------:R-:W0:Y:S04]  /*13890*/  @!P1 LDS.64 R8, [R0] ;  /* 0x0000000000089984 */ /* 0x000e280000000a00 */
[----:B------:R-:W1:Y:S01]  /*138a0*/  @!P1 LDS.64 R10, [R0+0x400] ;  /* 0x00040000000a9984 */ /* 0x000e620000000a00 */
[----:B0-----:R-:W-:Y:S01]  /*138b0*/  @!P1 MOV R5, R8 ;  /* 0x0000000800059202 */ /* 0x001fe20000000f00 */
[----:B-1----:R-:W-:Y:S01]  /*138c0*/  @!P1 DSETP.MAX.AND P0, P2, R8, R10, PT ;  /* 0x0000000a0800922a */ /* 0x002fe20003a0f000 */
[----:B------:R-:W-:-:S05]  /*138d0*/  @!P1 MOV R8, R11 ;  /* 0x0000000b00089202 */ /* 0x000fca0000000f00 */
[----:B------:R-:W-:Y:S02]  /*138e0*/  @!P1 FSEL R9, R9, R8, P0 ;  /* 0x0000000809099208 */ /* 0x000fe40000000000 */
[----:B------:R-:W-:Y:S02]  /*138f0*/  @!P1 SEL R5, R5, R10, P0 ;  /* 0x0000000a05059207 */ /* 0x000fe40000000000 */
[----:B------:R-:W-:Y:S02]  /*13900*/  ISETP.GT.U32.AND P0, PT, R44, 0x3f, PT ;  /* 0x0000003f2c00780c */ /* 0x000fe40003f04070 */
[----:B------:R-:W-:Y:S02]  /*13910*/  @!P1 LOP3.LUT R8, R8, 0x80000, RZ, 0xfc, !PT ;  /* 0x0008000008089812 */ /* 0x000fe400078efcff */
[----:B------:R-:W-:Y:S02]  /*13920*/  @!P1 MOV R6, R5 ;  /* 0x0000000500069202 */ /* 0x000fe40000000f00 */
[----:B------:R-:W-:-:S05]  /*13930*/  @!P1 SEL R7, R8, R9, P2 ;  /* 0x0000000908079207 */ /* 0x000fca0001000000 */
[----:B------:R-:W-:Y:S01]  /*13940*/  @!P1 STS.64 [R0], R6 ;  /* 0x0000000600009388 */ /* 0x000fe20000000a00 */
[----:B------:R-:W-:Y:S01]  /*13950*/  BAR.SYNC.DEFER_BLOCKING 0x0 ;  /* 0x0000000000007b1d */ /* 0x000fe20000010000 */
[----:B------:R-:W-:-:S05]  /*13960*/  ISETP.GT.U32.AND P1, PT, R44, 0x1f, PT ;  /* 0x0000001f2c00780c */ /* 0x000fca0003f24070 */
[----:B------:R-:W0:Y:S04]  /*13970*/  @!P0 LDS.64 R8, [R2] ;  /* 0x0000000002088984 */ /* 0x000e280000000a00 */
        /* <DEDUP_REMOVED lines=15> */
[----:B------:R-:W-:Y:S02]  /*13a70*/  @!P0 LOP3.LUT R8, R8, 0x80000, RZ, 0xfc, !PT ;  /* 0x0008000008088812 */ /* 0x000fe400078efcff */
[----:B------:R-:W-:Y:S02]  /*13a80*/  @!P0 SEL R5, R5, R10, P2 ;  /* 0x0000000a05058207 */ /* 0x000fe40001000000 */
[----:B------:R-:W-:Y:S02]  /*13a90*/  @!P0 SEL R7, R8, R9, P3 ;  /* 0x0000000908078207 */ /* 0x000fe40001800000 */
[----:B------:R-:W-:-:S05]  /*13aa0*/  @!P0 MOV R6, R5 ;  /* 0x0000000500068202 */ /* 0x000fca0000000f00 */
        /* <DEDUP_REMOVED lines=93> */
[----:B------:R-:W-:Y:S06]  /*14080*/  BAR.SYNC.DEFER_BLOCKING 0x0 ;  /* 0x0000000000007b1d */ /* 0x000fec0000010000 */
        /* <DEDUP_REMOVED lines=19> */
[----:B------:R-:W-:Y:S02]  /*141c0*/  @!P1 MOV R6, R8 ;  /* 0x0000000800069202 */ /* 0x000fe40000000f00 */
[----:B------:R-:W-:-:S03]  /*141d0*/  ISETP.NE.AND P0, PT, R44, RZ, PT ;  /* 0x000000ff2c00720c */ /* 0x000fc60003f05270 */
[----:B------:R0:W-:Y:S01]  /*141e0*/  @!P1 STS.64 [R0], R6 ;  /* 0x0000000600009388 */ /* 0x0001e20000000a00 */
[----:B------:R-:W-:Y:S09]  /*141f0*/  BAR.SYNC.DEFER_BLOCKING 0x0 ;  /* 0x0000000000007b1d */ /* 0x000ff20000010000 */
.L_x_525:
[----:B------:R-:W-:Y:S04]  /*14200*/  BSSY.RECONVERGENT B0, `(.L_x_482) ;  /* 0x0000018000007945 */ /* 0x000fe80003800200 */
[----:B------:R-:W-:Y:S05]  /*14210*/  @P0 BRA `(.L_x_483) ;  /* 0x0000000000580947 */ /* 0x000fea0003800000 */
[----:B------:R-:W-:Y:S01]  /*14220*/  LEA R10, R4, R3, 0x18 ;  /* 0x00000003040a7211 */ /* 0x000fe200078ec0ff */
[----:B0-----:R-:W0:Y:S04]  /*14230*/  LDS.64 R6, [R2] ;  /* 0x0000000002067984 */ /* 0x001e280000000a00 */
[----:B------:R-:W1:Y:S01]  /*14240*/  LDS.64 R8, [R10+0x2f0] ;  /* 0x0002f0000a087984 */ /* 0x000e620000000a00 */
[----:B0-----:R-:W-:Y:S01]  /*14250*/  MOV R5, R7 ;  /* 0x0000000700057202 */ /* 0x001fe20000000f00 */
[----:B-1----:R-:W-:Y:S01]  /*14260*/  DSETP.MIN.AND P1, P2, R6, R8, PT ;  /* 0x000000080600722a */ /* 0x002fe20003a20000 */
[----:B------:R-:W-:-:S05]  /*14270*/  MOV R12, R9 ;  /* 0x00000009000c7202 */ /* 0x000fca0000000f00 */
[----:B------:R-:W-:Y:S02]  /*14280*/  FSEL R5, R5, R12, P1 ;  /* 0x0000000c05057208 */ /* 0x000fe40000800000 */
[----:B------:R-:W-:-:S06]  /*14290*/  SEL R6, R6, R8, P1 ;  /* 0x0000000806067207 */ /* 0x000fcc0000800000 */
[----:B------:R-:W-:-:S04]  /*142a0*/  @P2 LOP3.LUT R5, R12, 0x80000, RZ, 0xfc, !PT ;  /* 0x000800000c052812 */ /* 0x000fc800078efcff */
[----:B------:R-:W-:-:S05]  /*142b0*/  MOV R7, R5 ;  /* 0x0000000500077202 */ /* 0x000fca0000000f00 */
[----:B------:R-:W-:Y:S04]  /*142c0*/  STS.64 [R2], R6 ;  /* 0x0000000602007388 */ /* 0x000fe80000000a00 */
[----:B------:R-:W0:Y:S04]  /*142d0*/  LDS.64 R10, [R10+0xaf0] ;  /* 0x000af0000a0a7984 */ /* 0x000e280000000a00 */
[----:B------:R-:W1:Y:S01]  /*142e0*/  LDS.64 R8, [R0] ;  /* 0x0000000000087984 */ /* 0x000e620000000a00 */
[----:B0-----:R-:W-:Y:S01]  /*142f0*/  MOV R12, R11 ;  /* 0x0000000b000c7202 */ /* 0x001fe20000000f00 */
[----:B-1----:R-:W-:Y:S01]  /*14300*/  DSETP.MAX.AND P1, P2, R8, R10, PT ;  /* 0x0000000a0800722a */ /* 0x002fe20003a2f000 */
[----:B------:R-:W-:-:S02]  /*14310*/  MOV R5, R9 ;  /* 0x0000000900057202 */ /* 0x000fc40000000f00 */
[----:B------:R-:W-:-:S03]  /*14320*/  MOV R9, R10 ;  /* 0x0000000a00097202 */ /* 0x000fc60000000f00 */
[----:B------:R-:W-:Y:S02]  /*14330*/  FSEL R5, R5, R12, P1 ;  /* 0x0000000c05057208 */ /* 0x000fe40000800000 */
[----:B------:R-:W-:-:S06]  /*14340*/  SEL R8, R8, R9, P1 ;  /* 0x0000000908087207 */ /* 0x000fcc0000800000 */
[----:B------:R-:W-:-:S04]  /*14350*/  @P2 LOP3.LUT R5, R12, 0x80000, RZ, 0xfc, !PT ;  /* 0x000800000c052812 */ /* 0x000fc800078efcff */
[----:B------:R-:W-:-:S05]  /*14360*/  MOV R9, R5 ;  /* 0x0000000500097202 */ /* 0x000fca0000000f00 */
[----:B------:R1:W-:Y:S02]  /*14370*/  STS.64 [R0], R8 ;  /* 0x0000000800007388 */ /* 0x0003e40000000a00 */
.L_x_483:
[----:B------:R-:W-:Y:S05]  /*14380*/  BSYNC.RECONVERGENT B0 ;  /* 0x0000000000007941 */ /* 0x000fea0003800200 */
.L_x_482:
[----:B------:R-:W-:-:S03]  /*14390*/  UMOV UR4, 0xffffffff ;  /* 0xffffffff00047882 */ /* 0x000fc60000000000 */
[----:B------:R-:W-:Y:S05]  /*143a0*/  BRA.DIV UR4, `(.L_x_484) ;  /* 0x0000001a041c7947 */ /* 0x000fea000b800000 */
[----:B------:R-:W-:Y:S06]  /*143b0*/  BAR.SYNC.DEFER_BLOCKING 0x0 ;  /* 0x0000000000007b1d */ /* 0x000fec0000010000 */
.L_x_528:
[----:B------:R-:W-:Y:S05]  /*143c0*/  @P0 EXIT ;  /* 0x000000000000094d */ /* 0x000fea0003800000 */
[----:B01----:R-:W-:Y:S01]  /*143d0*/  LEA R0, R4, R3, 0x18 ;  /* 0x0000000304007211 */ /* 0x003fe200078ec0ff */
[----:B------:R-:W0:Y:S04]  /*143e0*/  LDCU UR4, c[0x0][0x3b8] ;  /* 0x00007700ff0477ac */ /* 0x000e280008000800 */
[----:B------:R-:W1:Y:S04]  /*143f0*/  LDS.64 R4, [R0+0xae8] ;  /* 0x000ae80000047984 */ /* 0x000e680000000a00 */
[----:B------:R-:W2:Y:S01]  /*14400*/  LDS.64 R2, [R0+0x2e8] ;  /* 0x0002e80000027984 */ /* 0x000ea20000000a00 */
[----:B0-----:R-:W1:Y:S01]  /*14410*/  F2F.F64.F32 R6, UR4 ;  /* 0x0000000400067d10 */ /* 0x001e620008201800 */
[----:B------:R-:W-:Y:S01]  /*14420*/  UMOV UR4, 0x1 ;  /* 0x0000000100047882 */ /* 0x000fe20000000000 */
[----:B-1----:R-:W-:-:S02]  /*14430*/  DSETP.GT.AND P0, PT, R4, R6, PT ;  /* 0x000000060400722a */ /* 0x002fc40003f04000 */
[----:B--2---:R-:W-:-:S14]  /*14440*/  DSETP.GT.AND P1, PT, R2, R6, PT ;  /* 0x000000060200722a */ /* 0x004fdc0003f24000 */
[----:B------:R-:W-:Y:S05]  /*14450*/  @P0 BRA P1, `(.L_x_485) ;  /* 0x0000000000180947 */ /* 0x000fea0000800000 */
[----:B------:R-:W0:Y:S02]  /*14460*/  LDCU UR4, c[0x0][0x3bc] ;  /* 0x00007780ff0477ac */ /* 0x000e240008000800 */
[----:B0-----:R-:W0:Y:S02]  /*14470*/  F2F.F64.F32 R6, UR4 ;  /* 0x0000000400067d10 */ /* 0x001e240008201800 */
[----:B0-----:R-:W-:-:S06]  /*14480*/  DSETP.GEU.AND P0, PT, R4, R6, PT ;  /* 0x000000060400722a */ /* 0x001fcc0003f0e000 */
[----:B------:R-:W-:-:S14]  /*14490*/  DSETP.GEU.OR P0, PT, R2, R6, P0 ;  /* 0x000000060200722a */ /* 0x000fdc000070e400 */
[----:B------:R-:W-:Y:S05]  /*144a0*/  @P0 EXIT ;  /* 0x000000000000094d */ /* 0x000fea0003800000 */
[----:B------:R-:W-:-:S05]  /*144b0*/  UMOV UR4, 0xffffffff ;  /* 0xffffffff00047882 */ /* 0x000fca0000000000 */
.L_x_485:
[----:B------:R-:W0:Y:S01]  /*144c0*/  LDC.64 R2, c[0x0][0x3c8] ;  /* 0x0000f200ff027b82 */ /* 0x000e220000000a00 */
[----:B------:R-:W-:Y:S02]  /*144d0*/  ISETP.NE.AND P0, PT, R41, UR4, PT ;  /* 0x0000000429007c0c */ /* 0x000fe4000bf05270 */
[----:B------:R-:W-:-:S05]  /*144e0*/  MOV R5, 0x1 ;  /* 0x0000000100057802 */ /* 0x000fca0000000f00 */
[----:B0-----:R0:W-:Y:S06]  /*144f0*/  REDG.E.ADD.STRONG.GPU desc[UR10][R2.64], R5 ;  /* 0x000000050200798e */ /* 0x0011ec000c12e10a */
[----:B------:R-:W-:Y:S05]  /*14500*/  @P0 EXIT ;  /* 0x000000000000094d */ /* 0x000fea0003800000 */
[----:B0-----:R-:W0:Y:S02]  /*14510*/  LDC.64 R2, c[0x0][0x3c0] ;  /* 0x0000f000ff027b82 */ /* 0x001e240000000a00 */
[----:B0-----:R-:W-:Y:S01]  /*14520*/  REDG.E.ADD.STRONG.GPU desc[UR10][R2.64], R5 ;  /* 0x000000050200798e */ /* 0x001fe2000c12e10a */
[----:B------:R-:W-:Y:S05]  /*14530*/  EXIT ;  /* 0x000000000000794d */ /* 0x000fea0003800000 */
.L_x_74:
[----:B------:R-:W-:Y:S01]  /*14540*/  HFMA2 R11, -RZ, RZ, 0, 9.5367431640625e-07 ;  /* 0x00000010ff0b7431 */ /* 0x000fe200000001ff */
[----:B------:R-:W-:Y:S01]  /*14550*/  BSSY B0, `(.L_x_486) ;  /* 0x0000007000007945 */ /* 0x000fe20003800000 */
[----:B------:R-:W-:Y:S02]  /*14560*/  MOV R10, R49 ;  /* 0x00000031000a7202 */ /* 0x000fe40000000f00 */
[----:B------:R-:W-:Y:S02]  /*14570*/  MOV R12, 0x1f ;  /* 0x0000001f000c7802 */ /* 0x000fe40000000f00 */
[----:B------:R-:W-:-:S07]  /*14580*/  MOV R13, 0xffffffff ;  /* 0xffffffff000d7802 */ /* 0x000fce0000000f00 */
[----:B----45:R-:W-:Y:S05]  /*14590*/  WARPSYNC.COLLECTIVE R13, `(.L_x_487) ;  /* 0x000000000d087348 */ /* 0x030fea0003c00000 */
[----:B------:R0:W1:Y:S02]  /*145a0*/  SHFL.DOWN P1, R0, R10, R11, R12 ;  /* 0x0800000b0a007389 */ /* 0x000064000002000c */
[----:B01--45:R-:W-:Y:S05]  /*145b0*/  ENDCOLLECTIVE ;  /* 0x000000000000791b */ /* 0x033fea0003800000 */
.L_x_487:
[----:B------:R-:W-:Y:S05]  /*145c0*/  BSYNC B0 ;  /* 0x0000000000007941 */ /* 0x000fea0003800000 */
.L_x_486:
[----:B------:R-:W-:Y:S01]  /*145d0*/  HFMA2 R11, -RZ, RZ, 0, 9.5367431640625e-07 ;  /* 0x00000010ff0b7431 */ /* 0x000fe200000001ff */
[----:B------:R-:W-:Y:S02]  /*145e0*/  MOV R10, R48 ;  /* 0x00000030000a7202 */ /* 0x000fe40000000f00 */
[----:B------:R-:W-:Y:S02]  /*145f0*/  MOV R12, 0x1f ;  /* 0x0000001f000c7802 */ /* 0x000fe40000000f00 */
[----:B------:R-:W-:Y:S02]  /*14600*/  MOV R13, 0xffffffff ;  /* 0xffffffff000d7802 */ /* 0x000fe40000000f00 */
[----:B------:R-:W-:-:S07]  /*14610*/  MOV R3, R0 ;  /* 0x0000000000037202 */ /* 0x000fce0000000f00 */
[----:B------:R-:W-:Y:S05]  /*14620*/  WARPSYNC.COLLECTIVE R13, `(.L_x_488) ;  /* 0x000000000d087348 */ /* 0x000fea0003c00000 */
[----:B------:R0:W1:Y:S02]  /*14630*/  SHFL.DOWN P1, R0, R10, R11, R12 ;  /* 0x0800000b0a007389 */ /* 0x000064000002000c */
[----:B01----:R-:W-:Y:S05]  /*14640*/  ENDCOLLECTIVE ;  /* 0x000000000000791b */ /* 0x003fea0003800000 */
.L_x_488:
[----:B------:R-:W-:Y:S01]  /*14650*/  HFMA2 R11, -RZ, RZ, 0, 4.76837158203125e-07 ;  /* 0x00000008ff0b7431 */ /* 0x000fe200000001ff */
[----:B------:R-:W-:-:S06]  /*14660*/  MOV R2, R0 ;  /* 0x0000000000027202 */ /* 0x000fcc0000000f00 */
[----:B------:R-:W-:-:S10]  /*14670*/  DADD R2, R2, R48 ;  /* 0x0000000002027229 */ /* 0x000fd40000000030 */
[----:B------:R-:W-:-:S07]  /*14680*/  MOV R10, R3 ;  /* 0x00000003000a7202 */ /* 0x000fce0000000f00 */
[----:B------:R-:W-:Y:S05]  /*14690*/  WARPSYNC.COLLECTIVE R13, `(.L_x_489) ;  /* 0x000000000d087348 */ /* 0x000fea0003c00000 */
[----:B------:R0:W1:Y:S02]  /*146a0*/  SHFL.DOWN P1, R0, R10, R11, R12 ;  /* 0x0800000b0a007389 */ /* 0x000064000002000c */
[----:B01----:R-:W-:Y:S05]  /*146b0*/  ENDCOLLECTIVE ;  /* 0x000000000000791b */ /* 0x003fea0003800000 */
.L_x_489:
[----:B------:R-:W-:Y:S02]  /*146c0*/  MOV R10, R2 ;  /* 0x00000002000a7202 */ /* 0x000fe40000000f00 */
[----:B------:R-:W-:-:S07]  /*146d0*/  MOV R5, R0 ;  /* 0x0000000000057202 */ /* 0x000fce0000000f00 */
[----:B------:R-:W-:Y:S05]  /*146e0*/  WARPSYNC.COLLECTIVE R13, `(.L_x_490) ;  /* 0x000000000d087348 */ /* 0x000fea0003c00000 */
[----:B------:R0:W1:Y:S02]  /*146f0*/  SHFL.DOWN P1, R0, R10, R11, R12 ;  /* 0x0800000b0a007389 */ /* 0x000064000002000c */
[----:B01----:R-:W-:Y:S05]  /*14700*/  ENDCOLLECTIVE ;  /* 0x000000000000791b */ /* 0x003fea0003800000 */
.L_x_490:
[----:B------:R-:W-:Y:S01]  /*14710*/  HFMA2 R11, -RZ, RZ, 0, 2.384185791015625e-07 ;  /* 0x00000004ff0b7431 */ /* 0x000fe200000001ff */
[----:B------:R-:W-:-:S06]  /*14720*/  MOV R4, R0 ;  /* 0x0000000000047202 */ /* 0x000fcc0000000f00 */
[----:B------:R-:W-:-:S10]  /*14730*/  DADD R4, R2, R4 ;  /* 0x0000000002047229 */ /* 0x000fd40000000004 */
[----:B------:R-:W-:-:S07]  /*14740*/  MOV R10, R5 ;  /* 0x00000005000a7202 */ /* 0x000fce0000000f00 */
[----:B------:R-:W-:Y:S05]  /*14750*/  WARPSYNC.COLLECTIVE R13, `(.L_x_491) ;  /* 0x000000000d087348 */ /* 0x000fea0003c00000 */
[----:B------:R0:W1:Y:S02]  /*14760*/  SHFL.DOWN P1, R0, R10, R11, R12 ;  /* 0x0800000b0a007389 */ /* 0x000064000002000c */
[----:B01----:R-:W-:Y:S05]  /*14770*/  ENDCOLLECTIVE ;  /* 0x000000000000791b */ /* 0x003fea0003800000 */
.L_x_491:
[----:B------:R-:W-:Y:S02]  /*14780*/  MOV R10, R4 ;  /* 0x00000004000a7202 */ /* 0x000fe40000000f00 */
[----:B------:R-:W-:-:S07]  /*14790*/  MOV R7, R0 ;  /* 0x0000000000077202 */ /* 0x000fce0000000f00 */
[----:B------:R-:W-:Y:S05]  /*147a0*/  WARPSYNC.COLLECTIVE R13, `(.L_x_492) ;  /* 0x000000000d087348 */ /* 0x000fea0003c00000 */
[----:B------:R0:W1:Y:S02]  /*147b0*/  SHFL.DOWN P1, R0, R10, R11, R12 ;  /* 0x0800000b0a007389 */ /* 0x000064000002000c */
[----:B01----:R-:W-:Y:S05]  /*147c0*/  ENDCOLLECTIVE ;  /* 0x000000000000791b */ /* 0x003fea0003800000 */
.L_x_492:
[----:B------:R-:W-:Y:S01]  /*147d0*/  HFMA2 R11, -RZ, RZ, 0, 1.1920928955078125e-07 ;  /* 0x00000002ff0b7431 */ /* 0x000fe200000001ff */
[----:B------:R-:W-:-:S06]  /*147e0*/  MOV R6, R0 ;  /* 0x0000000000067202 */ /* 0x000fcc0000000f00 */
[----:B------:R-:W-:-:S10]  /*147f0*/  DADD R6, R4, R6 ;  /* 0x0000000004067229 */ /* 0x000fd40000000006 */
[----:B------:R-:W-:-:S07]  /*14800*/  MOV R10, R7 ;  /* 0x00000007000a7202 */ /* 0x000fce0000000f00 */
[----:B------:R-:W-:Y:S05]  /*14810*/  WARPSYNC.COLLECTIVE R13, `(.L_x_493) ;  /* 0x000000000d087348 */ /* 0x000fea0003c00000 */
[----:B------:R0:W1:Y:S02]  /*14820*/  SHFL.DOWN P1, R0, R10, R11, R12 ;  /* 0x0800000b0a007389 */ /* 0x000064000002000c */
[----:B01----:R-:W-:Y:S05]  /*14830*/  ENDCOLLECTIVE ;  /* 0x000000000000791b */ /* 0x003fea0003800000 */
.L_x_493:
[----:B------:R-:W-:Y:S02]  /*14840*/  MOV R10, R6 ;  /* 0x00000006000a7202 */ /* 0x000fe40000000f00 */
[----:B------:R-:W-:-:S07]  /*14850*/  MOV R9, R0 ;  /* 0x0000000000097202 */ /* 0x000fce0000000f00 */
[----:B------:R-:W-:Y:S05]  /*14860*/  WARPSYNC.COLLECTIVE R13, `(.L_x_494) ;  /* 0x000000000d087348 */ /* 0x000fea0003c00000 */
[----:B------:R0:W1:Y:S02]  /*14870*/  SHFL.DOWN P1, R0, R10, R11, R12 ;  /* 0x0800000b0a007389 */ /* 0x000064000002000c */
[----:B01----:R-:W-:Y:S05]  /*14880*/  ENDCOLLECTIVE ;  /* 0x000000000000791b */ /* 0x003fea0003800000 */
.L_x_494:
[----:B------:R-:W-:Y:S01]  /*14890*/  HFMA2 R11, -RZ, RZ, 0, 5.9604644775390625e-08 ;  /* 0x00000001ff0b7431 */ /* 0x000fe200000001ff */
[----:B------:R-:W-:-:S06]  /*148a0*/  MOV R8, R0 ;  /* 0x0000000000087202 */ /* 0x000fcc0000000f00 */
[----:B------:R-:W-:-:S10]  /*148b0*/  DADD R8, R6, R8 ;  /* 0x0000000006087229 */ /* 0x000fd40000000008 */
[----:B------:R-:W-:-:S07]  /*148c0*/  MOV R10, R9 ;  /* 0x00000009000a7202 */ /* 0x000fce0000000f00 */
[----:B------:R-:W-:Y:S05]  /*148d0*/  WARPSYNC.COLLECTIVE R13, `(.L_x_495) ;  /* 0x000000000d087348 */ /* 0x000fea0003c00000 */
[----:B------:R0:W1:Y:S02]  /*148e0*/  SHFL.DOWN P1, R0, R10, R11, R12 ;  /* 0x0800000b0a007389 */ /* 0x000064000002000c */
[----:B01----:R-:W-:Y:S05]  /*148f0*/  ENDCOLLECTIVE ;  /* 0x000000000000791b */ /* 0x003fea0003800000 */
.L_x_495:
[----:B------:R-:W-:Y:S02]  /*14900*/  MOV R10, R8 ;  /* 0x00000008000a7202 */ /* 0x000fe40000000f00 */
[----:B------:R-:W-:-:S07]  /*14910*/  MOV R3, R0 ;  /* 0x0000000000037202 */ /* 0x000fce0000000f00 */
[----:B------:R-:W-:Y:S05]  /*14920*/  WARPSYNC.COLLECTIVE R13, `(.L_x_496) ;  /* 0x000000000d087348 */ /* 0x000fea0003c00000 */
[----:B------:R0:W1:Y:S02]  /*14930*/  SHFL.DOWN P1, R0, R10, R11, R12 ;  /* 0x0800000b0a007389 */ /* 0x000064000002000c */
[----:B01----:R-:W-:Y:S05]  /*14940*/  ENDCOLLECTIVE ;  /* 0x000000000000791b */ /* 0x003fea0003800000 */
.L_x_496:
[----:B------:R-:W-:Y:S01]  /*14950*/  MOV R2, R0 ;  /* 0x0000000000027202 */ /* 0x000fe20000000f00 */
[----:B------:R-:W-:Y:S06]  /*14960*/  BRA `(.L_x_497) ;  /* 0xfffffee400bc7947 */ /* 0x000fec000383ffff */
.L_x_76:
[----:B------:R-:W-:Y:S01]  /*14970*/  BSSY B0, `(.L_x_498) ;  /* 0x0000009000007945 */ /* 0x000fe20003800000 */
[----:B------:R-:W-:Y:S02]  /*14980*/  CS2R R14, SRZ ;  /* 0x00000000000e7805 */ /* 0x000fe4000001ff00 */
[----:B------:R-:W-:-:S07]  /*14990*/  MOV R13, 0xffffffff ;  /* 0xffffffff000d7802 */ /* 0x000fce0000000f00 */
[----:B0---45:R-:W-:Y:S05]  /*149a0*/  WARPSYNC.COLLECTIVE.ALL `(.L_x_499) ;  /* 0x0000000000147948 */ /* 0x031fea0003c00000 */
[----:B------:R-:W-:-:S04]  /*149b0*/  SHF.L.U32 R15, R15, 0x10, RZ ;  /* 0x000000100f0f7819 */ /* 0x000fc800000006ff */
[----:B------:R-:W-:-:S05]  /*149c0*/  LOP3.LUT R15, R15, 0xf, R14, 0xf8, !PT ;  /* 0x0000000f0f0f7812 */ /* 0x000fca00078ef80e */
[----:B------:R1:W-:Y:S02]  /*149d0*/  BAR.SYNC.DEFER_BLOCKING R15, R15 ;  /* 0x0000000f0000731d */ /* 0x0003e40000010000 */
[----:B-1----:R-:W-:-:S04]  /*149e0*/  SHF.R.U32 R15, R15, 0x10, RZ ;  /* 0x000000100f0f7819 */ /* 0x002fc800000016ff */
[----:B0---45:R-:W-:Y:S05]  /*149f0*/  ENDCOLLECTIVE ;  /* 0x000000000000791b */ /* 0x031fea0003800000 */
.L_x_499:
[----:B------:R-:W-:Y:S05]  /*14a00*/  BSYNC B0 ;  /* 0x0000000000007941 */ /* 0x000fea0003800000 */
.L_x_498:
[----:B------:R-:W-:Y:S05]  /*14a10*/  BRA `(.L_x_500) ;  /* 0xfffffee400c87947 */ /* 0x000fea000383ffff */
.L_x_472:
[----:B-----5:R-:W-:Y:S01]  /*14a20*/  HFMA2 R11, -RZ, RZ, 0, 9.5367431640625e-07 ;  /* 0x00000010ff0b7431 */ /* 0x020fe200000001ff */
[----:B------:R-:W-:Y:S01]  /*14a30*/  BSSY B0, `(.L_x_501) ;  /* 0x0000007000007945 */ /* 0x000fe20003800000 */
[----:B------:R-:W-:Y:S02]  /*14a40*/  MOV R10, R49 ;  /* 0x00000031000a7202 */ /* 0x000fe40000000f00 */
[----:B------:R-:W-:Y:S02]  /*14a50*/  MOV R12, 0x1f ;  /* 0x0000001f000c7802 */ /* 0x000fe40000000f00 */
[----:B------:R-:W-:-:S07]  /*14a60*/  MOV R13, 0xffffffff ;  /* 0xffffffff000d7802 */ /* 0x000fce0000000f00 */
[----:B0-----:R-:W-:Y:S05]  /*14a70*/  WARPSYNC.COLLECTIVE R13, `(.L_x_502) ;  /* 0x000000000d087348 */ /* 0x001fea0003c00000 */
[----:B------:R1:W2:Y:S02]  /*14a80*/  SHFL.DOWN P1, R0, R10, R11, R12 ;  /* 0x0800000b0a007389 */ /* 0x0002a4000002000c */
[----:B012---:R-:W-:Y:S05]  /*14a90*/  ENDCOLLECTIVE ;  /* 0x000000000000791b */ /* 0x007fea0003800000 */
.L_x_502:
[----:B------:R-:W-:Y:S05]  /*14aa0*/  BSYNC B0 ;  /* 0x0000000000007941 */ /* 0x000fea0003800000 */
.L_x_501:
        /* <DEDUP_REMOVED lines=8> */
.L_x_503:
[----:B------:R-:W-:Y:S01]  /*14b30*/  HFMA2 R11, -RZ, RZ, 0, 4.76837158203125e-07 ;  /* 0x00000008ff0b7431 */ /* 0x000fe200000001ff */
[----:B------:R-:W-:-:S06]  /*14b40*/  MOV R2, R0 ;  /* 0x0000000000027202 */ /* 0x000fcc0000000f00 */
[----:B------:R-:W-:-:S10]  /*14b50*/  DADD R2, R2, R48 ;  /* 0x0000000002027229 */ /* 0x000fd40000000030 */
[----:B------:R-:W-:-:S07]  /*14b60*/  MOV R10, R3 ;  /* 0x00000003000a7202 */ /* 0x000fce0000000f00 */
[----:B------:R-:W-:Y:S05]  /*14b70*/  WARPSYNC.COLLECTIVE R13, `(.L_x_504) ;  /* 0x000000000d087348 */ /* 0x000fea0003c00000 */
[----:B------:R0:W1:Y:S02]  /*14b80*/  SHFL.DOWN P1, R0, R10, R11, R12 ;  /* 0x0800000b0a007389 */ /* 0x000064000002000c */
[----:B01----:R-:W-:Y:S05]  /*14b90*/  ENDCOLLECTIVE ;  /* 0x000000000000791b */ /* 0x003fea0003800000 */
.L_x_504:
[----:B------:R-:W-:Y:S02]  /*14ba0*/  MOV R10, R2 ;  /* 0x00000002000a7202 */ /* 0x000fe40000000f00 */
[----:B------:R-:W-:-:S07]  /*14bb0*/  MOV R5, R0 ;  /* 0x0000000000057202 */ /* 0x000fce0000000f00 */
[----:B------:R-:W-:Y:S05]  /*14bc0*/  WARPSYNC.COLLECTIVE R13, `(.L_x_505) ;  /* 0x000000000d087348 */ /* 0x000fea0003c00000 */
[----:B------:R0:W1:Y:S02]  /*14bd0*/  SHFL.DOWN P1, R0, R10, R11, R12 ;  /* 0x0800000b0a007389 */ /* 0x000064000002000c */
[----:B01----:R-:W-:Y:S05]  /*14be0*/  ENDCOLLECTIVE ;  /* 0x000000000000791b */ /* 0x003fea0003800000 */
.L_x_505:
[----:B------:R-:W-:Y:S01]  /*14bf0*/  HFMA2 R11, -RZ, RZ, 0, 2.384185791015625e-07 ;  /* 0x00000004ff0b7431 */ /* 0x000fe200000001ff */
[----:B------:R-:W-:-:S06]  /*14c00*/  MOV R4, R0 ;  /* 0x0000000000047202 */ /* 0x000fcc0000000f00 */
[----:B------:R-:W-:-:S10]  /*14c10*/  DADD R4, R2, R4 ;  /* 0x0000000002047229 */ /* 0x000fd40000000004 */
[----:B------:R-:W-:-:S07]  /*14c20*/  MOV R10, R5 ;  /* 0x00000005000a7202 */ /* 0x000fce0000000f00 */
[----:B------:R-:W-:Y:S05]  /*14c30*/  WARPSYNC.COLLECTIVE R13, `(.L_x_506) ;  /* 0x000000000d087348 */ /* 0x000fea0003c00000 */
[----:B------:R0:W1:Y:S02]  /*14c40*/  SHFL.DOWN P1, R0, R10, R11, R12 ;  /* 0x0800000b0a007389 */ /* 0x000064000002000c */
[----:B01----:R-:W-:Y:S05]  /*14c50*/  ENDCOLLECTIVE ;  /* 0x000000000000791b */ /* 0x003fea0003800000 */
.L_x_506:
[----:B------:R-:W-:Y:S02]  /*14c60*/  MOV R10, R4 ;  /* 0x00000004000a7202 */ /* 0x000fe40000000f00 */
[----:B------:R-:W-:-:S07]  /*14c70*/  MOV R7, R0 ;  /* 0x0000000000077202 */ /* 0x000fce0000000f00 */
[----:B------:R-:W-:Y:S05]  /*14c80*/  WARPSYNC.COLLECTIVE R13, `(.L_x_507) ;  /* 0x000000000d087348 */ /* 0x000fea0003c00000 */
[----:B------:R0:W1:Y:S02]  /*14c90*/  SHFL.DOWN P1, R0, R10, R11, R12 ;  /* 0x0800000b0a007389 */ /* 0x000064000002000c */
[----:B01----:R-:W-:Y:S05]  /*14ca0*/  ENDCOLLECTIVE ;  /* 0x000000000000791b */ /* 0x003fea0003800000 */
.L_x_507:
[----:B------:R-:W-:Y:S01]  /*14cb0*/  HFMA2 R11, -RZ, RZ, 0, 1.1920928955078125e-07 ;  /* 0x00000002ff0b7431 */ /* 0x000fe200000001ff */
[----:B------:R-:W-:-:S06]  /*14cc0*/  MOV R6, R0 ;  /* 0x0000000000067202 */ /* 0x000fcc0000000f00 */
[----:B------:R-:W-:-:S10]  /*14cd0*/  DADD R6, R4, R6 ;  /* 0x0000000004067229 */ /* 0x000fd40000000006 */
[----:B------:R-:W-:-:S07]  /*14ce0*/  MOV R10, R7 ;  /* 0x00000007000a7202 */ /* 0x000fce0000000f00 */
[----:B------:R-:W-:Y:S05]  /*14cf0*/  WARPSYNC.COLLECTIVE R13, `(.L_x_508) ;  /* 0x000000000d087348 */ /* 0x000fea0003c00000 */
[----:B------:R0:W1:Y:S02]  /*14d00*/  SHFL.DOWN P1, R0, R10, R11, R12 ;  /* 0x0800000b0a007389 */ /* 0x000064000002000c */
[----:B01----:R-:W-:Y:S05]  /*14d10*/  ENDCOLLECTIVE ;  /* 0x000000000000791b */ /* 0x003fea0003800000 */
.L_x_508:
[----:B------:R-:W-:Y:S02]  /*14d20*/  MOV R10, R6 ;  /* 0x00000006000a7202 */ /* 0x000fe40000000f00 */
[----:B------:R-:W-:-:S07]  /*14d30*/  MOV R9, R0 ;  /* 0x0000000000097202 */ /* 0x000fce0000000f00 */
[----:B------:R-:W-:Y:S05]  /*14d40*/  WARPSYNC.COLLECTIVE R13, `(.L_x_509) ;  /* 0x000000000d087348 */ /* 0x000fea0003c00000 */
[----:B------:R0:W1:Y:S02]  /*14d50*/  SHFL.DOWN P1, R0, R10, R11, R12 ;  /* 0x0800000b0a007389 */ /* 0x000064000002000c */
[----:B01----:R-:W-:Y:S05]  /*14d60*/  ENDCOLLECTIVE ;  /* 0x000000000000791b */ /* 0x003fea0003800000 */
.L_x_509:
[----:B------:R-:W-:Y:S01]  /*14d70*/  HFMA2 R11, -RZ, RZ, 0, 5.9604644775390625e-08 ;  /* 0x00000001ff0b7431 */ /* 0x000fe200000001ff */
[----:B------:R-:W-:-:S06]  /*14d80*/  MOV R8, R0 ;  /* 0x0000000000087202 */ /* 0x000fcc0000000f00 */
[----:B------:R-:W-:-:S10]  /*14d90*/  DADD R8, R6, R8 ;  /* 0x0000000006087229 */ /* 0x000fd40000000008 */
[----:B------:R-:W-:-:S07]  /*14da0*/  MOV R10, R9 ;  /* 0x00000009000a7202 */ /* 0x000fce0000000f00 */
[----:B------:R-:W-:Y:S05]  /*14db0*/  WARPSYNC.COLLECTIVE R13, `(.L_x_510) ;  /* 0x000000000d087348 */ /* 0x000fea0003c00000 */
[----:B------:R0:W1:Y:S02]  /*14dc0*/  SHFL.DOWN P1, R0, R10, R11, R12 ;  /* 0x0800000b0a007389 */ /* 0x000064000002000c */
[----:B01----:R-:W-:Y:S05]  /*14dd0*/  ENDCOLLECTIVE ;  /* 0x000000000000791b */ /* 0x003fea0003800000 */
.L_x_510:
[----:B------:R-:W-:Y:S02]  /*14de0*/  MOV R10, R8 ;  /* 0x00000008000a7202 */ /* 0x000fe40000000f00 */
[----:B------:R-:W-:-:S07]  /*14df0*/  MOV R3, R0 ;  /* 0x0000000000037202 */ /* 0x000fce0000000f00 */
[----:B------:R-:W-:Y:S05]  /*14e00*/  WARPSYNC.COLLECTIVE R13, `(.L_x_511) ;  /* 0x000000000d087348 */ /* 0x000fea0003c00000 */
[----:B------:R0:W1:Y:S02]  /*14e10*/  SHFL.DOWN P1, R0, R10, R11, R12 ;  /* 0x0800000b0a007389 */ /* 0x000064000002000c */
[----:B01----:R-:W-:Y:S05]  /*14e20*/  ENDCOLLECTIVE ;  /* 0x000000000000791b */ /* 0x003fea0003800000 */
.L_x_511:
[----:B------:R-:W-:Y:S01]  /*14e30*/  MOV R2, R0 ;  /* 0x0000000000027202 */ /* 0x000fe20000000f00 */
[----:B------:R-:W-:Y:S06]  /*14e40*/  BRA `(.L_x_512) ;  /* 0xffffffe000887947 */ /* 0x000fec000383ffff */
.L_x_476:
[----:B------:R-:W-:Y:S01]  /*14e50*/  BSSY B0, `(.L_x_513) ;  /* 0x0000009000007945 */ /* 0x000fe20003800000 */
[----:B------:R-:W-:Y:S02]  /*14e60*/  CS2R R14, SRZ ;  /* 0x00000000000e7805 */ /* 0x000fe4000001ff00 */
[----:B------:R-:W-:-:S07]  /*14e70*/  MOV R13, 0xffffffff ;  /* 0xffffffff000d7802 */ /* 0x000fce0000000f00 */
[----:B01---5:R-:W-:Y:S05]  /*14e80*/  WARPSYNC.COLLECTIVE.ALL `(.L_x_514) ;  /* 0x0000000000147948 */ /* 0x023fea0003c00000 */
[----:B------:R-:W-:-:S04]  /*14e90*/  SHF.L.U32 R15, R15, 0x10, RZ ;  /* 0x000000100f0f7819 */ /* 0x000fc800000006ff */
[----:B------:R-:W-:-:S05]  /*14ea0*/  LOP3.LUT R15, R15, 0xf, R14, 0xf8, !PT ;  /* 0x0000000f0f0f7812 */ /* 0x000fca00078ef80e */
[----:B------:R2:W-:Y:S02]  /*14eb0*/  BAR.SYNC.DEFER_BLOCKING R15, R15 ;  /* 0x0000000f0000731d */ /* 0x0005e40000010000 */
[----:B--2---:R-:W-:-:S04]  /*14ec0*/  SHF.R.U32 R15, R15, 0x10, RZ ;  /* 0x000000100f0f7819 */ /* 0x004fc800000016ff */
[----:B01---5:R-:W-:Y:S05]  /*14ed0*/  ENDCOLLECTIVE ;  /* 0x000000000000791b */ /* 0x023fea0003800000 */
.L_x_514:
[----:B------:R-:W-:Y:S05]  /*14ee0*/  BSYNC B0 ;  /* 0x0000000000007941 */ /* 0x000fea0003800000 */
.L_x_513:
[----:B------:R-:W-:Y:S05]  /*14ef0*/  BRA `(.L_x_515) ;  /* 0xffffffe000e87947 */ /* 0x000fea000383ffff */
.L_x_481:
[----:B------:R-:W-:Y:S01]  /*14f00*/  BSSY B0, `(.L_x_516) ;  /* 0x000000a000007945 */ /* 0x000fe20003800000 */
[----:B------:R-:W-:Y:S02]  /*14f10*/  ISETP.GT.U32.AND P3, PT, R44, 0x7f, PT ;  /* 0x0000007f2c00780c */ /* 0x000fe40003f64070 */
[----:B------:R-:W-:Y:S02]  /*14f20*/  CS2R R14, SRZ ;  /* 0x00000000000e7805 */ /* 0x000fe4000001ff00 */
[----:B------:R-:W-:-:S09]  /*14f30*/  MOV R13, 0xffffffff ;  /* 0xffffffff000d7802 */ /* 0x000fd20000000f00 */
[----:B0----5:R-:W-:Y:S05]  /*14f40*/  WARPSYNC.COLLECTIVE.ALL `(.L_x_517) ;  /* 0x0000000000147948 */ /* 0x021fea0003c00000 */
[----:B------:R-:W-:-:S04]  /*14f50*/  SHF.L.U32 R15, R15, 0x10, RZ ;  /* 0x000000100f0f7819 */ /* 0x000fc800000006ff */
[----:B------:R-:W-:-:S05]  /*14f60*/  LOP3.LUT R15, R15, 0xf, R14, 0xf8, !PT ;  /* 0x0000000f0f0f7812 */ /* 0x000fca00078ef80e */
[----:B------:R1:W-:Y:S02]  /*14f70*/  BAR.SYNC.DEFER_BLOCKING R15, R15 ;  /* 0x0000000f0000731d */ /* 0x0003e40000010000 */
[----:B-1----:R-:W-:-:S04]  /*14f80*/  SHF.R.U32 R15, R15, 0x10, RZ ;  /* 0x000000100f0f7819 */ /* 0x002fc800000016ff */
[----:B0----5:R-:W-:Y:S05]  /*14f90*/  ENDCOLLECTIVE ;  /* 0x000000000000791b */ /* 0x021fea0003800000 */
.L_x_517:
[----:B------:R-:W-:Y:S05]  /*14fa0*/  BSYNC B0 ;  /* 0x0000000000007941 */ /* 0x000fea0003800000 */
.L_x_516:
[----:B------:R-:W0:Y:S01]  /*14fb0*/  @!P3 LDS.64 R6, [R2] ;  /* 0x000000000206b984 */ /* 0x000e220000000a00 */
[C---:B------:R-:W-:Y:S02]  /*14fc0*/  ISETP.GT.U32.AND P1, PT, R44.reuse, 0x3f, PT ;  /* 0x0000003f2c00780c */ /* 0x040fe40003f24070 */
[----:B------:R-:W-:Y:S02]  /*14fd0*/  CS2R R14, SRZ ;  /* 0x00000000000e7805 */ /* 0x000fe4000001ff00 */
[----:B------:R-:W-:Y:S01]  /*14fe0*/  MOV R13, 0xffffffff ;  /* 0xffffffff000d7802 */ /* 0x000fe20000000f00 */
[----:B------:R-:W1:Y:S01]  /*14ff0*/  @!P3 LDS.64 R8, [R2+0x400] ;  /* 0x000400000208b984 */ /* 0x000e620000000a00 */
[----:B------:R-:W-:Y:S02]  /*15000*/  ISETP.GT.U32.AND P4, PT, R44, 0x1, PT ;  /* 0x000000012c00780c */ /* 0x000fe40003f84070 */
        /* <DEDUP_REMOVED lines=18> */
[----:B------:R-:W-:-:S03]  /*15130*/  ISETP.GT.U32.AND P0, PT, R44, 0x1f, PT ;  /* 0x0000001f2c00780c */ /* 0x000fc60003f04070 */
[----:B------:R0:W-:Y:S10]  /*15140*/  @!P3 STS.64 [R0], R6 ;  /* 0x000000060000b388 */ /* 0x0001f40000000a00 */
[----:B0-----:R-:W-:Y:S05]  /*15150*/  WARPSYNC.COLLECTIVE.ALL `(.L_x_518) ;  /* 0x0000000000147948 */ /* 0x001fea0003c00000 */
[----:B------:R-:W-:-:S04]  /*15160*/  SHF.L.U32 R15, R15, 0x10, RZ ;  /* 0x000000100f0f7819 */ /* 0x000fc800000006ff */
[----:B------:R-:W-:-:S05]  /*15170*/  LOP3.LUT R15, R15, 0xf, R14, 0xf8, !PT ;  /* 0x0000000f0f0f7812 */ /* 0x000fca00078ef80e */
[----:B------:R1:W-:Y:S02]  /*15180*/  BAR.SYNC.DEFER_BLOCKING R15, R15 ;  /* 0x0000000f0000731d */ /* 0x0003e40000010000 */
[----:B-1----:R-:W-:-:S04]  /*15190*/  SHF.R.U32 R15, R15, 0x10, RZ ;  /* 0x000000100f0f7819 */ /* 0x002fc800000016ff */
[----:B0-----:R-:W-:Y:S05]  /*151a0*/  ENDCOLLECTIVE ;  /* 0x000000000000791b */ /* 0x001fea0003800000 */
.L_x_518:
        /* <DEDUP_REMOVED lines=20> */
[----:B------:R0:W-:Y:S02]  /*152f0*/  @!P1 STS.64 [R0], R6 ;  /* 0x0000000600009388 */ /* 0x0001e40000000a00 */
[----:B0-----:R-:W-:Y:S05]  /*15300*/  WARPSYNC.COLLECTIVE.ALL `(.L_x_519) ;  /* 0x0000000000147948 */ /* 0x001fea0003c00000 */
[----:B------:R-:W-:-:S04]  /*15310*/  SHF.L.U32 R15, R15, 0x10, RZ ;  /* 0x000000100f0f7819 */ /* 0x000fc800000006ff */
[----:B------:R-:W-:-:S05]  /*15320*/  LOP3.LUT R15, R15, 0xf, R14, 0xf8, !PT ;  /* 0x0000000f0f0f7812 */ /* 0x000fca00078ef80e */
[----:B------:R1:W-:Y:S02]  /*15330*/  BAR.SYNC.DEFER_BLOCKING R15, R15 ;  /* 0x0000000f0000731d */ /* 0x0003e40000010000 */
[----:B-1----:R-:W-:-:S04]  /*15340*/  SHF.R.U32 R15, R15, 0x10, RZ ;  /* 0x000000100f0f7819 */ /* 0x002fc800000016ff */
[----:B0-----:R-:W-:Y:S05]  /*15350*/  ENDCOLLECTIVE ;  /* 0x000000000000791b */ /* 0x001fea0003800000 */
.L_x_519:
[----:B------:R-:W-:Y:S01]  /*15360*/  ISETP.GT.U32.AND P1, PT, R44, 0xf, PT ;  /* 0x0000000f2c00780c */ /* 0x000fe20003f24070 */
        /* <DEDUP_REMOVED lines=27> */
.L_x_520:
        /* <DEDUP_REMOVED lines=28> */
.L_x_521:
        /* <DEDUP_REMOVED lines=28> */
.L_x_522:
        /* <DEDUP_REMOVED lines=27> */
.L_x_523:
        /* <DEDUP_REMOVED lines=21> */
[----:B------:R0:W-:Y:S10]  /*15ba0*/  @!P4 STS.64 [R0], R6 ;  /* 0x000000060000c388 */ /* 0x0001f40000000a00 */
[----:B0-----:R-:W-:Y:S05]  /*15bb0*/  WARPSYNC.COLLECTIVE.ALL `(.L_x_524) ;  /* 0x0000000000147948 */ /* 0x001fea0003c00000 */
[----:B------:R-:W-:-:S04]  /*15bc0*/  SHF.L.U32 R15, R15, 0x10, RZ ;  /* 0x000000100f0f7819 */ /* 0x000fc800000006ff */
[----:B------:R-:W-:-:S05]  /*15bd0*/  LOP3.LUT R15, R15, 0xf, R14, 0xf8, !PT ;  /* 0x0000000f0f0f7812 */ /* 0x000fca00078ef80e */
[----:B------:R1:W-:Y:S02]  /*15be0*/  BAR.SYNC.DEFER_BLOCKING R15, R15 ;  /* 0x0000000f0000731d */ /* 0x0003e40000010000 */
[----:B-1----:R-:W-:-:S04]  /*15bf0*/  SHF.R.U32 R15, R15, 0x10, RZ ;  /* 0x000000100f0f7819 */ /* 0x002fc800000016ff */
[----:B0-----:R-:W-:Y:S05]  /*15c00*/  ENDCOLLECTIVE ;  /* 0x000000000000791b */ /* 0x001fea0003800000 */
.L_x_524:
[----:B------:R-:W-:Y:S05]  /*15c10*/  BRA `(.L_x_525) ;  /* 0xffffffe400787947 */ /* 0x000fea000383ffff */
.L_x_484:
        /* <DEDUP_REMOVED lines=9> */
.L_x_527:
[----:B------:R-:W-:Y:S05]  /*15cb0*/  BSYNC B0 ;  /* 0x0000000000007941 */ /* 0x000fea0003800000 */
.L_x_526:
[----:B------:R-:W-:Y:S05]  /*15cc0*/  BRA `(.L_x_528) ;  /* 0xffffffe400bc7947 */ /* 0x000fea000383ffff */
        .weak           $__internal_1_$__cuda_sm20_div_rn_f64_full
        .type           $__internal_1_$__cuda_sm20_div_rn_f64_full,@function
        .size           $__internal_1_$__cuda_sm20_div_rn_f64_full,($__internal_2_$__cuda_sm3x_div_rn_noftz_f32_slowpath - $__internal_1_$__cuda_sm20_div_rn_f64_full)
$__internal_1_$__cuda_sm20_div_rn_f64_full:
[C---:B------:R-:W-:Y:S01]  /*15cd0*/  FSETP.GEU.AND P0, PT, |R5|.reuse, 1.469367938527859385e-39, PT ;  /* 0x001000000500780b */ /* 0x040fe20003f0e200 */
[----:B------:R-:W-:Y:S01]  /*15ce0*/  BSSY.RECONVERGENT B2, `(.L_x_529) ;  /* 0x0000058000027945 */ /* 0x000fe20003800200 */
[----:B------:R-:W-:Y:S02]  /*15cf0*/  LOP3.LUT R8, R5, 0x800fffff, RZ, 0xc0, !PT ;  /* 0x800fffff05087812 */ /* 0x000fe400078ec0ff */
[-C--:B------:R-:W-:Y:S02]  /*15d00*/  MOV R2, R4.reuse ;  /* 0x0000000400027202 */ /* 0x080fe40000000f00 */
[----:B------:R-:W-:Y:S02]  /*15d10*/  MOV R3, R5 ;  /* 0x0000000500037202 */ /* 0x000fe40000000f00 */
[----:B------:R-:W-:Y:S02]  /*15d20*/  LOP3.LUT R9, R8, 0x3ff00000, RZ, 0xfc, !PT ;  /* 0x3ff0000008097812 */ /* 0x000fe400078efcff */
[----:B------:R-:W-:-:S02]  /*15d30*/  MOV R8, R4 ;  /* 0x0000000400087202 */ /* 0x000fc40000000f00 */
[----:B------:R-:W-:Y:S01]  /*15d40*/  MOV R10, 0x1 ;  /* 0x00000001000a7802 */ /* 0x000fe20000000f00 */
[----:B------:R-:W-:Y:S01]  /*15d50*/  @!P0 DMUL R8, R2, 8.98846567431157953865e+307 ;  /* 0x7fe0000002088828 */ /* 0x000fe20000000000 */
[C---:B------:R-:W-:Y:S02]  /*15d60*/  FSETP.GEU.AND P2, PT, |R7|.reuse, 1.469367938527859385e-39, PT ;  /* 0x001000000700780b */ /* 0x040fe40003f4e200 */
[----:B------:R-:W-:Y:S02]  /*15d70*/  LOP3.LUT R17, R7, 0x7ff00000, RZ, 0xc0, !PT ;  /* 0x7ff0000007117812 */ /* 0x000fe400078ec0ff */
[----:B------:R-:W-:Y:S01]  /*15d80*/  LOP3.LUT R0, R5, 0x7ff00000, RZ, 0xc0, !PT ;  /* 0x7ff0000005007812 */ /* 0x000fe200078ec0ff */
[----:B------:R-:W0:Y:S01]  /*15d90*/  MUFU.RCP64H R11, R9 ;  /* 0x00000009000b7308 */ /* 0x000e220000001800 */
[----:B------:R-:W-:Y:S02]  /*15da0*/  MOV R18, 0x1ca00000 ;  /* 0x1ca0000000127802 */ /* 0x000fe40000000f00 */
[----:B------:R-:W-:-:S02]  /*15db0*/  ISETP.GE.U32.AND P1, PT, R17, R0, PT ;  /* 0x000000001100720c */ /* 0x000fc40003f26070 */
[----:B------:R-:W-:Y:S02]  /*15dc0*/  MOV R19, R17 ;  /* 0x0000001100137202 */ /* 0x000fe40000000f00 */
[----:B------:R-:W-:Y:S02]  /*15dd0*/  SEL R5, R18, 0x63400000, !P1 ;  /* 0x6340000012057807 */ /* 0x000fe40004800000 */
[----:B------:R-:W-:Y:S02]  /*15de0*/  @!P2 LOP3.LUT R4, R3, 0x7ff00000, RZ, 0xc0, !PT ;  /* 0x7ff000000304a812 */ /* 0x000fe400078ec0ff */
[----:B------:R-:W-:Y:S02]  /*15df0*/  LOP3.LUT R5, R5, 0x800fffff, R7, 0xf8, !PT ;  /* 0x800fffff05057812 */ /* 0x000fe400078ef807 */
[----:B------:R-:W-:Y:S02]  /*15e00*/  @!P2 ISETP.GE.U32.AND P3, PT, R17, R4, PT ;  /* 0x000000041100a20c */ /* 0x000fe40003f66070 */
[----:B------:R-:W-:Y:S01]  /*15e10*/  MOV R4, R6 ;  /* 0x0000000600047202 */ /* 0x000fe20000000f00 */
[----:B0-----:R-:W-:Y:S01]  /*15e20*/  DFMA R12, R10, -R8, 1 ;  /* 0x3ff000000a0c742b */ /* 0x001fe20000000808 */
[----:B------:R-:W-:-:S04]  /*15e30*/  @!P0 LOP3.LUT R0, R9, 0x7ff00000, RZ, 0xc0, !PT ;  /* 0x7ff0000009008812 */ /* 0x000fc800078ec0ff */
[----:B------:R-:W-:-:S03]  /*15e40*/  IADD3 R21, PT, PT, R0, -0x1, RZ ;  /* 0xffffffff00157810 */ /* 0x000fc60007ffe0ff */
[----:B------:R-:W-:-:S08]  /*15e50*/  DFMA R12, R12, R12, R12 ;  /* 0x0000000c0c0c722b */ /* 0x000fd0000000000c */
[----:B------:R-:W-:Y:S01]  /*15e60*/  DFMA R12, R10, R12, R10 ;  /* 0x0000000c0a0c722b */ /* 0x000fe2000000000a */
[----:B------:R-:W-:Y:S02]  /*15e70*/  @!P2 SEL R11, R18, 0x63400000, !P3 ;  /* 0x63400000120ba807 */ /* 0x000fe40005800000 */
[----:B------:R-:W-:Y:S02]  /*15e80*/  @!P2 MOV R10, RZ ;  /* 0x000000ff000aa202 */ /* 0x000fe40000000f00 */
[----:B------:R-:W-:-:S03]  /*15e90*/  @!P2 LOP3.LUT R11, R11, 0x80000000, R7, 0xf8, !PT ;  /* 0x800000000b0ba812 */ /* 0x000fc600078ef807 */
[----:B------:R-:W-:Y:S01]  /*15ea0*/  DFMA R14, R12, -R8, 1 ;  /* 0x3ff000000c0e742b */ /* 0x000fe20000000808 */
[----:B------:R-:W-:-:S06]  /*15eb0*/  @!P2 LOP3.LUT R11, R11, 0x100000, RZ, 0xfc, !PT ;  /* 0x001000000b0ba812 */ /* 0x000fcc00078efcff */
[----:B------:R-:W-:Y:S02]  /*15ec0*/  @!P2 DFMA R4, R4, 2, -R10 ;  /* 0x400000000404a82b */ /* 0x000fe4000000080a */
[----:B------:R-:W-:-:S08]  /*15ed0*/  DFMA R14, R12, R14, R12 ;  /* 0x0000000e0c0e722b */ /* 0x000fd0000000000c */
[----:B------:R-:W-:Y:S01]  /*15ee0*/  @!P2 LOP3.LUT R19, R5, 0x7ff00000, RZ, 0xc0, !PT ;  /* 0x7ff000000513a812 */ /* 0x000fe200078ec0ff */
[----:B------:R-:W-:-:S03]  /*15ef0*/  DMUL R10, R14, R4 ;  /* 0x000000040e0a7228 */ /* 0x000fc60000000000 */
[----:B------:R-:W-:-:S04]  /*15f00*/  IADD3 R20, PT, PT, R19, -0x1, RZ ;  /* 0xffffffff13147810 */ /* 0x000fc80007ffe0ff */
[----:B------:R-:W-:Y:S01]  /*15f10*/  ISETP.GT.U32.AND P0, PT, R20, 0x7feffffe, PT ;  /* 0x7feffffe1400780c */ /* 0x000fe20003f04070 */
[----:B------:R-:W-:-:S03]  /*15f20*/  DFMA R12, R10, -R8, R4 ;  /* 0x800000080a0c722b */ /* 0x000fc60000000004 */
[----:B------:R-:W-:-:S05]  /*15f30*/  ISETP.GT.U32.OR P0, PT, R21, 0x7feffffe, P0 ;  /* 0x7feffffe1500780c */ /* 0x000fca0000704470 */
[----:B------:R-:W-:-:S08]  /*15f40*/  DFMA R12, R14, R12, R10 ;  /* 0x0000000c0e0c722b */ /* 0x000fd0000000000a */
[----:B------:R-:W-:Y:S05]  /*15f50*/  @P0 BRA `(.L_x_530) ;  /* 0x00000000006c0947 */ /* 0x000fea0003800000 */
[----:B------:R-:W-:-:S04]  /*15f60*/  LOP3.LUT R6, R3, 0x7ff00000, RZ, 0xc0, !PT ;  /* 0x7ff0000003067812 */ /* 0x000fc800078ec0ff */
[CC--:B------:R-:W-:Y:S02]  /*15f70*/  VIADDMNMX R0, R17.reuse, -R6.reuse, 0xb9600000, !PT ;  /* 0xb960000011007446 */ /* 0x0c0fe40007800906 */
[----:B------:R-:W-:Y:S02]  /*15f80*/  ISETP.GE.U32.AND P0, PT, R17, R6, PT ;  /* 0x000000061100720c */ /* 0x000fe40003f06070 */
[----:B------:R-:W-:Y:S02]  /*15f90*/  VIMNMX R0, PT, PT, R0, 0x46a00000, PT ;  /* 0x46a0000000007848 */ /* 0x000fe40003fe0100 */
[----:B------:R-:W-:Y:S02]  /*15fa0*/  SEL R7, R18, 0x63400000, !P0 ;  /* 0x6340000012077807 */ /* 0x000fe40004000000 */
[----:B------:R-:W-:Y:S02]  /*15fb0*/  MOV R6, RZ ;  /* 0x000000ff00067202 */ /* 0x000fe40000000f00 */
[----:B------:R-:W-:-:S04]  /*15fc0*/  IADD3 R0, PT, PT, -R7, R0, RZ ;  /* 0x0000000007007210 */ /* 0x000fc80007ffe1ff */
[----:B------:R-:W-:-:S06]  /*15fd0*/  IADD3 R7, PT, PT, R0, 0x7fe00000, RZ ;  /* 0x7fe0000000077810 */ /* 0x000fcc0007ffe0ff */
[----:B------:R-:W-:-:S10]  /*15fe0*/  DMUL R10, R12, R6 ;  /* 0x000000060c0a7228 */ /* 0x000fd40000000000 */
[----:B------:R-:W-:-:S13]  /*15ff0*/  FSETP.GTU.AND P0, PT, |R11|, 1.469367938527859385e-39, PT ;  /* 0x001000000b00780b */ /* 0x000fda0003f0c200 */
[----:B------:R-:W-:Y:S05]  /*16000*/  @P0 BRA `(.L_x_531) ;  /* 0x0000000000940947 */ /* 0x000fea0003800000 */
[----:B------:R-:W-:Y:S01]  /*16010*/  DFMA R4, R12, -R8, R4 ;  /* 0x800000080c04722b */ /* 0x000fe20000000004 */
[----:B------:R-:W-:-:S09]  /*16020*/  MOV R6, RZ ;  /* 0x000000ff00067202 */ /* 0x000fd20000000f00 */
[C---:B------:R-:W-:Y:S02]  /*16030*/  FSETP.NEU.AND P0, PT, R5.reuse, RZ, PT ;  /* 0x000000ff0500720b */ /* 0x040fe40003f0d000 */
[----:B------:R-:W-:-:S04]  /*16040*/  LOP3.LUT R9, R5, 0x80000000, R3, 0x48, !PT ;  /* 0x8000000005097812 */ /* 0x000fc800078e4803 */
[----:B------:R-:W-:-:S07]  /*16050*/  LOP3.LUT R7, R9, R7, RZ, 0xfc, !PT ;  /* 0x0000000709077212 */ /* 0x000fce00078efcff */
[----:B------:R-:W-:Y:S05]  /*16060*/  @!P0 BRA `(.L_x_531) ;  /* 0x00000000007c8947 */ /* 0x000fea0003800000 */
[----:B------:R-:W-:Y:S01]  /*16070*/  IADD3 R3, PT, PT, -R0, RZ, RZ ;  /* 0x000000ff00037210 */ /* 0x000fe20007ffe1ff */
[----:B------:R-:W-:Y:S01]  /*16080*/  DMUL.RP R6, R12, R6 ;  /* 0x000000060c067228 */ /* 0x000fe20000008000 */
[----:B------:R-:W-:-:S06]  /*16090*/  MOV R2, RZ ;  /* 0x000000ff00027202 */ /* 0x000fcc0000000f00 */
[----:B------:R-:W-:-:S03]  /*160a0*/  DFMA R2, R10, -R2, R12 ;  /* 0x800000020a02722b */ /* 0x000fc6000000000c */
[----:B------:R-:W-:-:S03]  /*160b0*/  LOP3.LUT R9, R7, R9, RZ, 0x3c, !PT ;  /* 0x0000000907097212 */ /* 0x000fc600078e3cff */
[----:B------:R-:W-:-:S04]  /*160c0*/  IADD3 R2, PT, PT, -R0, -0x43300000, RZ ;  /* 0xbcd0000000027810 */ /* 0x000fc80007ffe1ff */
[----:B------:R-:W-:-:S04]  /*160d0*/  FSETP.NEU.AND P0, PT, |R3|, R2, PT ;  /* 0x000000020300720b */ /* 0x000fc80003f0d200 */
[----:B------:R-:W-:Y:S02]  /*160e0*/  FSEL R10, R6, R10, !P0 ;  /* 0x0000000a060a7208 */ /* 0x000fe40004000000 */
[----:B------:R-:W-:Y:S01]  /*160f0*/  FSEL R11, R9, R11, !P0 ;  /* 0x0000000b090b7208 */ /* 0x000fe20004000000 */
[----:B------:R-:W-:Y:S06]  /*16100*/  BRA `(.L_x_531) ;  /* 0x0000000000547947 */ /* 0x000fec0003800000 */
.L_x_530:
[----:B------:R-:W-:-:S14]  /*16110*/  DSETP.NAN.AND P0, PT, R6, R6, PT ;  /* 0x000000060600722a */ /* 0x000fdc0003f08000 */
[----:B------:R-:W-:Y:S05]  /*16120*/  @P0 BRA `(.L_x_532) ;  /* 0x0000000000440947 */ /* 0x000fea0003800000 */
[----:B------:R-:W-:-:S14]  /*16130*/  DSETP.NAN.AND P0, PT, R2, R2, PT ;  /* 0x000000020200722a */ /* 0x000fdc0003f08000 */
[----:B------:R-:W-:Y:S05]  /*16140*/  @P0 BRA `(.L_x_533) ;  /* 0x0000000000300947 */ /* 0x000fea0003800000 */
[----:B------:R-:W-:Y:S02]  /*16150*/  ISETP.NE.AND P0, PT, R19, R0, PT ;  /* 0x000000001300720c */ /* 0x000fe40003f05270 */
[----:B------:R-:W-:Y:S02]  /*16160*/  MOV R10, 0x0 ;  /* 0x00000000000a7802 */ /* 0x000fe40000000f00 */
[----:B------:R-:W-:-:S09]  /*16170*/  MOV R11, 0xfff80000 ;  /* 0xfff80000000b7802 */ /* 0x000fd20000000f00 */
[----:B------:R-:W-:Y:S05]  /*16180*/  @!P0 BRA `(.L_x_531) ;  /* 0x0000000000348947 */ /* 0x000fea0003800000 */
[----:B------:R-:W-:Y:S02]  /*16190*/  ISETP.NE.AND P0, PT, R19, 0x7ff00000, PT ;  /* 0x7ff000001300780c */ /* 0x000fe40003f05270 */
[----:B------:R-:W-:Y:S02]  /*161a0*/  LOP3.LUT R11, R7, 0x80000000, R3, 0x48, !PT ;  /* 0x80000000070b7812 */ /* 0x000fe400078e4803 */
[----:B------:R-:W-:-:S13]  /*161b0*/  ISETP.EQ.OR P0, PT, R0, RZ, !P0 ;  /* 0x000000ff0000720c */ /* 0x000fda0004702670 */
[----:B------:R-:W-:Y:S02]  /*161c0*/  @P0 LOP3.LUT R0, R11, 0x7ff00000, RZ, 0xfc, !PT ;  /* 0x7ff000000b000812 */ /* 0x000fe400078efcff */
[----:B------:R-:W-:Y:S02]  /*161d0*/  @!P0 MOV R10, RZ ;  /* 0x000000ff000a8202 */ /* 0x000fe40000000f00 */
[----:B------:R-:W-:Y:S02]  /*161e0*/  @P0 MOV R10, RZ ;  /* 0x000000ff000a0202 */ /* 0x000fe40000000f00 */
[----:B------:R-:W-:Y:S01]  /*161f0*/  @P0 MOV R11, R0 ;  /* 0x00000000000b0202 */ /* 0x000fe20000000f00 */
[----:B------:R-:W-:Y:S06]  /*16200*/  BRA `(.L_x_531) ;  /* 0x0000000000147947 */ /* 0x000fec0003800000 */
.L_x_533:
[----:B------:R-:W-:Y:S02]  /*16210*/  LOP3.LUT R11, R3, 0x80000, RZ, 0xfc, !PT ;  /* 0x00080000030b7812 */ /* 0x000fe400078efcff */
[----:B------:R-:W-:Y:S01]  /*16220*/  MOV R10, R2 ;  /* 0x00000002000a7202 */ /* 0x000fe20000000f00 */
[----:B------:R-:W-:Y:S06]  /*16230*/  BRA `(.L_x_531) ;  /* 0x0000000000087947 */ /* 0x000fec0003800000 */
.L_x_532:
[----:B------:R-:W-:Y:S02]  /*16240*/  LOP3.LUT R11, R7, 0x80000, RZ, 0xfc, !PT ;  /* 0x00080000070b7812 */ /* 0x000fe400078efcff */
[----:B------:R-:W-:-:S07]  /*16250*/  MOV R10, R6 ;  /* 0x00000006000a7202 */ /* 0x000fce0000000f00 */
.L_x_531:
[----:B------:R-:W-:Y:S05]  /*16260*/  BSYNC.RECONVERGENT B2 ;  /* 0x0000000000027941 */ /* 0x000fea0003800200 */
.L_x_529:
[----:B------:R-:W-:Y:S01]  /*16270*/  HFMA2 R3, -RZ, RZ, 0, 0 ;  /* 0x00000000ff037431 */ /* 0x000fe200000001ff */
[----:B------:R-:W-:-:S04]  /*16280*/  MOV R2, R16 ;  /* 0x0000001000027202 */ /* 0x000fc80000000f00 */
[----:B------:R-:W-:Y:S05]  /*16290*/  RET.REL.NODEC R2 `(mega_fused_vasil_fluxnet) ;  /* 0xfffffe9c02587950 */ /* 0x000fea0003c3ffff */
        .weak           $__internal_2_$__cuda_sm3x_div_rn_noftz_f32_slowpath
        .type           $__internal_2_$__cuda_sm3x_div_rn_noftz_f32_slowpath,@function
        .size           $__internal_2_$__cuda_sm3x_div_rn_noftz_f32_slowpath,(.L_x_548 - $__internal_2_$__cuda_sm3x_div_rn_noftz_f32_slowpath)
$__internal_2_$__cuda_sm3x_div_rn_noftz_f32_slowpath:
[----:B------:R-:W-:Y:S01]  /*162a0*/  SHF.R.U32.HI R62, RZ, 0x17, R15 ;  /* 0x00000017ff3e7819 */ /* 0x000fe2000001160f */
[----:B------:R-:W-:Y:S01]  /*162b0*/  BSSY B0, `(.L_x_534) ;  /* 0x0000062000007945 */ /* 0x000fe20003800000 */
[----:B------:R-:W-:Y:S02]  /*162c0*/  SHF.R.U32.HI R66, RZ, 0x17, R12 ;  /* 0x00000017ff427819 */ /* 0x000fe4000001160c */
[----:B------:R-:W-:Y:S02]  /*162d0*/  LOP3.LUT R62, R62, 0xff, RZ, 0xc0, !PT ;  /* 0x000000ff3e3e7812 */ /* 0x000fe400078ec0ff */
[----:B------:R-:W-:Y:S02]  /*162e0*/  LOP3.LUT R66, R66, 0xff, RZ, 0xc0, !PT ;  /* 0x000000ff42427812 */ /* 0x000fe400078ec0ff */
[----:B------:R-:W-:Y:S02]  /*162f0*/  IADD3 R67, PT, PT, R62, -0x1, RZ ;  /* 0xffffffff3e437810 */ /* 0x000fe40007ffe0ff */
[----:B------:R-:W-:-:S02]  /*16300*/  IADD3 R69, PT, PT, R66, -0x1, RZ ;  /* 0xffffffff42457810 */ /* 0x000fc40007ffe0ff */
[----:B------:R-:W-:-:S04]  /*16310*/  ISETP.GT.U32.AND P0, PT, R67, 0xfd, PT ;  /* 0x000000fd4300780c */ /* 0x000fc80003f04070 */
[----:B------:R-:W-:-:S13]  /*16320*/  ISETP.GT.U32.OR P0, PT, R69, 0xfd, P0 ;  /* 0x000000fd4500780c */ /* 0x000fda0000704470 */
[----:B------:R-:W-:Y:S01]  /*16330*/  @!P0 MOV R63, RZ ;  /* 0x000000ff003f8202 */ /* 0x000fe20000000f00 */
        /* <DEDUP_REMOVED lines=19> */
[----:B------:R-:W-:Y:S01]  /*16470*/  @P0 MOV R63, RZ ;  /* 0x000000ff003f0202 */ /* 0x000fe20000000f00 */
[----:B------:R-:W-:Y:S01]  /*16480*/  @!P0 FFMA R12, R12, 1.84467440737095516160e+19, RZ ;  /* 0x5f8000000c0c8823 */ /* 0x000fe200000000ff */
[----:B------:R-:W-:Y:S01]  /*16490*/  @!P0 MOV R63, 0xffffffc0 ;  /* 0xffffffc0003f8802 */ /* 0x000fe20000000f00 */
[----:B------:R-:W-:-:S03]  /*164a0*/  @!P1 FFMA R15, R15, 1.84467440737095516160e+19, RZ ;  /* 0x5f8000000f0f9823 */ /* 0x000fc600000000ff */
[----:B------:R-:W-:-:S07]  /*164b0*/  @!P1 IADD3 R63, PT, PT, R63, 0x40, RZ ;  /* 0x000000403f3f9810 */ /* 0x000fce0007ffe0ff */
.L_x_535:
[----:B------:R-:W-:Y:S01]  /*164c0*/  LEA R70, R62, 0xc0800000, 0x17 ;  /* 0xc08000003e467811 */ /* 0x000fe200078eb8ff */
[----:B------:R-:W-:Y:S01]  /*164d0*/  BSSY B1, `(.L_x_540) ;  /* 0x0000036000017945 */ /* 0x000fe20003800000 */
[----:B------:R-:W-:Y:S02]  /*164e0*/  IADD3 R67, PT, PT, R66, -0x7f, RZ ;  /* 0xffffff8142437810 */ /* 0x000fe40007ffe0ff */
[----:B------:R-:W-:-:S03]  /*164f0*/  IADD3 R71, PT, PT, -R70, R15, RZ ;  /* 0x0000000f46477210 */ /* 0x000fc60007ffe1ff */
[----:B------:R-:W-:Y:S01]  /*16500*/  IMAD R12, R67, -0x800000, R12 ;  /* 0xff800000430c7824 */ /* 0x000fe200078e020c */
[----:B------:R-:W0:Y:S01]  /*16510*/  MUFU.RCP R70, R71 ;  /* 0x0000004700467308 */ /* 0x000e220000001000 */
[----:B------:R-:W-:-:S04]  /*16520*/  FADD.FTZ R15, -R71, -RZ ;  /* 0x800000ff470f7221 */ /* 0x000fc80000010100 */
[----:B0-----:R-:W-:-:S04]  /*16530*/  FFMA R69, R70, R15, 1 ;  /* 0x3f80000046457423 */ /* 0x001fc8000000000f */
[----:B------:R-:W-:-:S04]  /*16540*/  FFMA R69, R70, R69, R70 ;  /* 0x0000004546457223 */ /* 0x000fc80000000046 */
[----:B------:R-:W-:-:S04]  /*16550*/  FFMA R66, R12, R69, RZ ;  /* 0x000000450c427223 */ /* 0x000fc800000000ff */
[----:B------:R-:W-:-:S04]  /*16560*/  FFMA R70, R15, R66, R12 ;  /* 0x000000420f467223 */ /* 0x000fc8000000000c */
[----:B------:R-:W-:Y:S01]  /*16570*/  FFMA R70, R69, R70, R66 ;  /* 0x0000004645467223 */ /* 0x000fe20000000042 */
[----:B------:R-:W-:-:S03]  /*16580*/  IADD3 R66, PT, PT, R67, 0x7f, -R62 ;  /* 0x0000007f43427810 */ /* 0x000fc60007ffe83e */
[----:B------:R-:W-:Y:S01]  /*16590*/  FFMA R15, R15, R70, R12 ;  /* 0x000000460f0f7223 */ /* 0x000fe2000000000c */
[----:B------:R-:W-:-:S03]  /*165a0*/  IADD3 R63, PT, PT, R66, R63, RZ ;  /* 0x0000003f423f7210 */ /* 0x000fc60007ffe0ff */
[----:B------:R-:W-:-:S05]  /*165b0*/  FFMA R12, R69, R15, R70 ;  /* 0x0000000f450c7223 */ /* 0x000fca0000000046 */
[----:B------:R-:W-:-:S04]  /*165c0*/  SHF.R.U32.HI R62, RZ, 0x17, R12 ;  /* 0x00000017ff3e7819 */ /* 0x000fc8000001160c */
[----:B------:R-:W-:-:S04]  /*165d0*/  LOP3.LUT R62, R62, 0xff, RZ, 0xc0, !PT ;  /* 0x000000ff3e3e7812 */ /* 0x000fc800078ec0ff */
[----:B------:R-:W-:-:S04]  /*165e0*/  IADD3 R62, PT, PT, R62, R63, RZ ;  /* 0x0000003f3e3e7210 */ /* 0x000fc80007ffe0ff */
[----:B------:R-:W-:-:S04]  /*165f0*/  IADD3 R66, PT, PT, R62, -0x1, RZ ;  /* 0xffffffff3e427810 */ /* 0x000fc80007ffe0ff */
        /* <DEDUP_REMOVED lines=9> */
[CCC-:B------:R-:W-:Y:S01]  /*16690*/  FFMA.RZ R63, R69.reuse, R15.reuse, R70.reuse ;  /* 0x0000000f453f7223 */ /* 0x1c0fe2000000c046 */
[CCC-:B------:R-:W-:Y:S01]  /*166a0*/  FFMA.RP R66, R69.reuse, R15.reuse, R70.reuse ;  /* 0x0000000f45427223 */ /* 0x1c0fe20000008046 */
[----:B------:R-:W-:Y:S01]  /*166b0*/  FFMA.RM R69, R69, R15, R70 ;  /* 0x0000000f45457223 */ /* 0x000fe20000004046 */
[C---:B------:R-:W-:Y:S02]  /*166c0*/  IADD3 R15, PT, PT, R62.reuse, 0x20, RZ ;  /* 0x000000203e0f7810 */ /* 0x040fe40007ffe0ff */
[----:B------:R-:W-:Y:S02]  /*166d0*/  LOP3.LUT R63, R63, 0x7fffff, RZ, 0xc0, !PT ;  /* 0x007fffff3f3f7812 */ /* 0x000fe400078ec0ff */
[C---:B------:R-:W-:Y:S02]  /*166e0*/  ISETP.NE.AND P0, PT, R62.reuse, RZ, PT ;  /* 0x000000ff3e00720c */ /* 0x040fe40003f05270 */
[----:B------:R-:W-:Y:S02]  /*166f0*/  LOP3.LUT R70, R63, 0x800000, RZ, 0xfc, !PT ;  /* 0x008000003f467812 */ /* 0x000fe400078efcff */
[----:B------:R-:W-:-:S02]  /*16700*/  ISETP.NE.AND P1, PT, R62, RZ, PT ;  /* 0x000000ff3e00720c */ /* 0x000fc40003f25270 */
[----:B------:R-:W-:Y:S02]  /*16710*/  IADD3 R62, PT, PT, -R62, RZ, RZ ;  /* 0x000000ff3e3e7210 */ /* 0x000fe40007ffe1ff */
[----:B------:R-:W-:Y:S02]  /*16720*/  SHF.L.U32 R15, R70, R15, RZ ;  /* 0x0000000f460f7219 */ /* 0x000fe400000006ff */
[----:B------:R-:W-:Y:S02]  /*16730*/  SEL R63, R62, RZ, P0 ;  /* 0x000000ff3e3f7207 */ /* 0x000fe40000000000 */
[----:B------:R-:W-:Y:S02]  /*16740*/  FSETP.NEU.FTZ.AND P4, PT, R66, R69, PT ;  /* 0x000000454200720b */ /* 0x000fe40003f9d000 */
[----:B------:R-:W-:Y:S02]  /*16750*/  ISETP.NE.AND P0, PT, R15, RZ, P1 ;  /* 0x000000ff0f00720c */ /* 0x000fe40000f05270 */
[----:B------:R-:W-:-:S02]  /*16760*/  SHF.R.U32.HI R70, RZ, R63, R70 ;  /* 0x0000003fff467219 */ /* 0x000fc40000011646 */
[----:B------:R-:W-:Y:S02]  /*16770*/  PLOP3.LUT P0, PT, P4, P0, PT, 0xf8, 0x8f ;  /* 0x00000000008f781c */ /* 0x000fe40002701f70 */
[----:B------:R-:W-:Y:S02]  /*16780*/  SHF.R.U32.HI R15, RZ, 0x1, R70 ;  /* 0x00000001ff0f7819 */ /* 0x000fe40000011646 */
[----:B------:R-:W-:-:S04]  /*16790*/  SEL R62, RZ, 0x1, !P0 ;  /* 0x00000001ff3e7807 */ /* 0x000fc80004000000 */
[----:B------:R-:W-:-:S04]  /*167a0*/  LOP3.LUT R63, R62, 0x1, R15, 0xf8, !PT ;  /* 0x000000013e3f7812 */ /* 0x000fc800078ef80f */
[----:B------:R-:W-:-:S04]  /*167b0*/  LOP3.LUT R70, R63, R70, RZ, 0xc0, !PT ;  /* 0x000000463f467212 */ /* 0x000fc800078ec0ff */
[----:B------:R-:W-:-:S04]  /*167c0*/  IADD3 R15, PT, PT, R15, R70, RZ ;  /* 0x000000460f0f7210 */ /* 0x000fc80007ffe0ff */
[----:B------:R-:W-:Y:S01]  /*167d0*/  LOP3.LUT R12, R15, R12, RZ, 0xfc, !PT ;  /* 0x0000000c0f0c7212 */ /* 0x000fe200078efcff */
[----:B------:R-:W-:Y:S06]  /*167e0*/  BRA `(.L_x_543) ;  /* 0x0000000000107947 */ /* 0x000fec0003800000 */
.L_x_542:
[----:B------:R-:W-:-:S04]  /*167f0*/  LOP3.LUT R12, R12, 0x80000000, RZ, 0xc0, !PT ;  /* 0x800000000c0c7812 */ /* 0x000fc800078ec0ff */
[----:B------:R-:W-:Y:S01]  /*16800*/  LOP3.LUT R12, R12, 0x7f800000, RZ, 0xfc, !PT ;  /* 0x7f8000000c0c7812 */ /* 0x000fe200078efcff */
[----:B------:R-:W-:Y:S06]  /*16810*/  BRA `(.L_x_543) ;  /* 0x0000000000047947 */ /* 0x000fec0003800000 */
.L_x_541:
[----:B------:R-:W-:-:S07]  /*16820*/  LEA R12, R63, R12, 0x17 ;  /* 0x0000000c3f0c7211 */ /* 0x000fce00078eb8ff */
.L_x_543:
[----:B------:R-:W-:Y:S05]  /*16830*/  BSYNC B1 ;  /* 0x0000000000017941 */ /* 0x000fea0003800000 */
.L_x_540:
[----:B------:R-:W-:Y:S05]  /*16840*/  BRA `(.L_x_544) ;  /* 0x0000000000207947 */ /* 0x000fea0003800000 */
.L_x_539:
[----:B------:R-:W-:-:S04]  /*16850*/  LOP3.LUT R12, R15, 0x80000000, R12, 0x48, !PT ;  /* 0x800000000f0c7812 */ /* 0x000fc800078e480c */
[----:B------:R-:W-:Y:S01]  /*16860*/  LOP3.LUT R12, R12, 0x7f800000, RZ, 0xfc, !PT ;  /* 0x7f8000000c0c7812 */ /* 0x000fe200078efcff */
[----:B------:R-:W-:Y:S06]  /*16870*/  BRA `(.L_x_544) ;  /* 0x0000000000147947 */ /* 0x000fec0003800000 */
.L_x_538:
[----:B------:R-:W-:Y:S01]  /*16880*/  LOP3.LUT R12, R15, 0x80000000, R12, 0x48, !PT ;  /* 0x800000000f0c7812 */ /* 0x000fe200078e480c */
[----:B------:R-:W-:Y:S06]  /*16890*/  BRA `(.L_x_544) ;  /* 0x00000000000c7947 */ /* 0x000fec0003800000 */
.L_x_537:
[----:B------:R-:W0:Y:S01]  /*168a0*/  MUFU.RSQ R12, -QNAN ;  /* 0xffc00000000c7908 */ /* 0x000e220000001400 */
[----:B------:R-:W-:Y:S05]  /*168b0*/  BRA `(.L_x_544) ;  /* 0x0000000000047947 */ /* 0x000fea0003800000 */
.L_x_536:
[----:B------:R-:W-:-:S07]  /*168c0*/  FADD.FTZ R12, R12, R15 ;  /* 0x0000000f0c0c7221 */ /* 0x000fce0000010000 */
.L_x_544:
[----:B------:R-:W-:Y:S05]  /*168d0*/  BSYNC B0 ;  /* 0x0000000000007941 */ /* 0x000fea0003800000 */
.L_x_534:
[----:B------:R-:W-:Y:S01]  /*168e0*/  HFMA2 R63, -RZ, RZ, 0, 0 ;  /* 0x00000000ff3f7431 */ /* 0x000fe200000001ff */
[----:B------:R-:W-:-:S04]  /*168f0*/  MOV R62, R18 ;  /* 0x00000012003e7202 */ /* 0x000fc80000000f00 */
[----:B0-----:R-:W-:Y:S05]  /*16900*/  RET.REL.NODEC R62 `(mega_fused_vasil_fluxnet) ;  /* 0xfffffe943ebc7950 */ /* 0x001fea0003c3ffff */
.L_x_545:
        /* <DEDUP_REMOVED lines=15> */
.L_x_548:


//--------------------- .nv.shared.reserved.0     --------------------------
	.section	.nv.shared.reserved.0,"aw",@nobits
	.weak		__nv_reservedSMEM_offset_0_alias
	.size		__nv_reservedSMEM_offset_0_alias, 0, 64
	.other		__nv_reservedSMEM_offset_0_alias,@"STO_CUDA_RESERVED_SHARED STV_DEFAULT"
__nv_reservedSMEM_offset_0_alias:
	.zero		0
	.zero		64


//--------------------- .nv.shared.mega_fused_vasil_fluxnet --------------------------
	.section	.nv.shared.mega_fused_vasil_fluxnet,"aw",@nobits
	.sectionflags	@""
	.align	8
.nv.shared.mega_fused_vasil_fluxnet:
	.zero		5864


//--------------------- .nv.constant0.get_accuracy --------------------------
	.section	.nv.constant0.get_accuracy,"a",@progbits
	.sectionflags	@""
	.align	4
.nv.constant0.get_accuracy:
	.zero		920


//--------------------- .nv.constant0.reset_counters --------------------------
	.section	.nv.constant0.reset_counters,"a",@progbits
	.sectionflags	@""
	.align	4
.nv.constant0.reset_counters:
	.zero		912


//--------------------- .nv.constant0.mega_fused_vasil_fluxnet --------------------------
	.section	.nv.constant0.mega_fused_vasil_fluxnet,"a",@progbits
	.sectionflags	@""
	.align	4
.nv.constant0.mega_fused_vasil_fluxnet:
	.zero		1000


//--------------------- SYMBOLS --------------------------

	.type		.nv.reservedSmem.offset0,@object
	.size		.nv.reservedSmem.offset0,0x4
	.type		.nv.reservedSmem.cap,@object
	.size		.nv.reservedSmem.cap,0x4
